// auto-generated by cutlass_sweep.gemm — config: {"arch": "sm_90", "cluster_m": 1, "cluster_n": 1, "dtype": "e5m2", "dtype_b": "e5m2", "layout": "nt", "stages": 0, "tile_k": 128, "tile_m": 64, "tile_n": 128}
#include "cutlass/cutlass.h"
#include "cutlass/gemm/collective/collective_builder.hpp"
#include "cutlass/gemm/device/gemm_universal_adapter.h"
#include "cutlass/gemm/kernel/gemm_universal.hpp"
#include "cutlass/epilogue/collective/collective_builder.hpp"

using ElemA = cutlass::float_e5m2_t;
using ElemB = cutlass::float_e5m2_t;
using ElemCD = cutlass::float_e5m2_t;
using Acc  = float;
using TileShape    = cute::Shape<cute::_64, cute::_128, cute::_128>;
using ClusterShape = cute::Shape<cute::_1, cute::_1, cute::_1>;

using CollectiveEpilogue = typename cutlass::epilogue::collective::CollectiveBuilder<
    cutlass::arch::Sm90, cutlass::arch::OpClassTensorOp,
    TileShape, ClusterShape,
    cutlass::epilogue::collective::EpilogueTileAuto,
    Acc, Acc,
    ElemCD, cutlass::layout::RowMajor, 128 / cutlass::sizeof_bits<ElemCD>::value,
    ElemCD, cutlass::layout::RowMajor, 128 / cutlass::sizeof_bits<ElemCD>::value,
    cutlass::epilogue::collective::EpilogueScheduleAuto
  >::CollectiveOp;

using CollectiveMainloop = typename cutlass::gemm::collective::CollectiveBuilder<
    cutlass::arch::Sm90, cutlass::arch::OpClassTensorOp,
    ElemA, cutlass::layout::RowMajor, 128 / cutlass::sizeof_bits<ElemA>::value,
    ElemB, cutlass::layout::ColumnMajor, 128 / cutlass::sizeof_bits<ElemB>::value,
    Acc,
    TileShape, ClusterShape,
    cutlass::gemm::collective::StageCountAutoCarveout<static_cast<int>(sizeof(typename CollectiveEpilogue::SharedStorage))>,
    cutlass::gemm::collective::KernelScheduleAuto
  >::CollectiveOp;

using GemmKernel = cutlass::gemm::kernel::GemmUniversal<
    cute::Shape<int,int,int,int>,
    CollectiveMainloop,
    CollectiveEpilogue
>;
using Gemm = cutlass::gemm::device::GemmUniversalAdapter<GemmKernel>;

// Force the device kernel symbol into the cubin without needing a host main.
auto* _anchor = &cutlass::device_kernel<GemmKernel>;


// ===== COMPILED SASS (sm_90a) =====

	.target	sm_90a

	.elftype	@"ET_EXEC"


//--------------------- .note.nv.tkinfo           --------------------------
	.section	.note.nv.tkinfo,"",@"SHT_NOTE"
	.sectionflags	@"SHF_NOTE_NV_TKINFO"
	.tkinfo
        /*0018*/ 	.word	0x00000002
        /*0030*/ 	.string	""
        /*0030*/ 	.string	"ptxas"
        /*0030*/ 	.string	"Cuda compilation tools, release 13.0, V13.0.88"
        /*0030*/ 	.string	"Build cuda_13.0.r13.0/compiler.36424714_0"
        /*0030*/ 	.string	"-arch sm_90a -m 64 "



//--------------------- .note.nv.cuinfo           --------------------------
	.section	.note.nv.cuinfo,"",@"SHT_NOTE"
	.sectionflags	@"SHF_NOTE_NV_CUINFO"
        /*0018*/ 	.short	0x0002
        /*001a*/ 	.short	0x005a
        /*001c*/ 	.short	0x0082
	.zero		2


//--------------------- .nv.info                  --------------------------
	.section	.nv.info,"",@"SHT_CUDA_INFO"
	.align	4


	//----- nvinfo : EIATTR_REGCOUNT
	.align		4
        /*0000*/ 	.byte	0x04, 0x2f
        /*0002*/ 	.short	(.L_12 - .L_11)
	.align		4
.L_11:
        /*0004*/ 	.word	index@(_ZN7cutlass13device_kernelINS_4gemm6kernel13GemmUniversalIN4cute5tupleIJiiiiEEENS1_10collective13CollectiveMmaINS1_37MainloopSm90TmaGmmaWarpSpecializedFP8ILi9ENS5_IJNS4_1CILi1EEESB_SB_EEENS1_32KernelTmaWarpSpecializedPingpongEEENS5_IJNSA_ILi64EEENSA_ILi128EEESG_EEENS_12float_e5m2_tENS5_IJlSB_lEEESI_SJ_NS4_8TiledMMAINS4_8MMA_AtomIJNS4_4SM904GMMA31MMA_64x128x32_F32E5M2E5M2_SS_TNILNSN_7ScaleInE1ELSP_1EEEEEENS4_6LayoutISC_NS5_IJNSA_ILi0EEEST_ST_EEEEENS5_IJNS4_10UnderscoreESW_SW_EEEEENS4_13SM90_TMA_LOADENS4_14ComposedLayoutINS4_7SwizzleILi3ELi4ELi3EEENS4_18smem_ptr_flag_bitsILi8EEENSS_INS5_IJNSA_ILi8EEESG_EEENS5_IJSG_SB_EEEEEEEvNS4_8identityESZ_S19_vS1A_EENS_8epilogue10collective6detail29Sm90TmaWarpSpecializedAdapterINS1D_15DefaultEpilogueISI_SJ_SJ_NS1C_6thread17LinearCombinationISI_Li1EffLNS1H_9ScaleType4KindE0ELNS_15FloatRoundStyleE2ESI_EENS1_15EpilogueDefaultEEEEEvvEEEEvNT_6ParamsE)
        /*0008*/ 	.word	0x000000a8


	//----- nvinfo : EIATTR_FRAME_SIZE
	.align		4
.L_12:
        /*000c*/ 	.byte	0x04, 0x11
        /*000e*/ 	.short	(.L_14 - .L_13)
	.align		4
.L_13:
        /*0010*/ 	.word	index@(_ZN7cutlass13device_kernelINS_4gemm6kernel13GemmUniversalIN4cute5tupleIJiiiiEEENS1_10collective13CollectiveMmaINS1_37MainloopSm90TmaGmmaWarpSpecializedFP8ILi9ENS5_IJNS4_1CILi1EEESB_SB_EEENS1_32KernelTmaWarpSpecializedPingpongEEENS5_IJNSA_ILi64EEENSA_ILi128EEESG_EEENS_12float_e5m2_tENS5_IJlSB_lEEESI_SJ_NS4_8TiledMMAINS4_8MMA_AtomIJNS4_4SM904GMMA31MMA_64x128x32_F32E5M2E5M2_SS_TNILNSN_7ScaleInE1ELSP_1EEEEEENS4_6LayoutISC_NS5_IJNSA_ILi0EEEST_ST_EEEEENS5_IJNS4_10UnderscoreESW_SW_EEEEENS4_13SM90_TMA_LOADENS4_14ComposedLayoutINS4_7SwizzleILi3ELi4ELi3EEENS4_18smem_ptr_flag_bitsILi8EEENSS_INS5_IJNSA_ILi8EEESG_EEENS5_IJSG_SB_EEEEEEEvNS4_8identityESZ_S19_vS1A_EENS_8epilogue10collective6detail29Sm90TmaWarpSpecializedAdapterINS1D_15DefaultEpilogueISI_SJ_SJ_NS1C_6thread17LinearCombinationISI_Li1EffLNS1H_9ScaleType4KindE0ELNS_15FloatRoundStyleE2ESI_EENS1_15EpilogueDefaultEEEEEvvEEEEvNT_6ParamsE)
        /*0014*/ 	.word	0x00000000


	//----- nvinfo : EIATTR_MIN_STACK_SIZE
	.align		4
.L_14:
        /*0018*/ 	.byte	0x04, 0x12
        /*001a*/ 	.short	(.L_16 - .L_15)
	.align		4
.L_15:
        /*001c*/ 	.word	index@(_ZN7cutlass13device_kernelINS_4gemm6kernel13GemmUniversalIN4cute5tupleIJiiiiEEENS1_10collective13CollectiveMmaINS1_37MainloopSm90TmaGmmaWarpSpecializedFP8ILi9ENS5_IJNS4_1CILi1EEESB_SB_EEENS1_32KernelTmaWarpSpecializedPingpongEEENS5_IJNSA_ILi64EEENSA_ILi128EEESG_EEENS_12float_e5m2_tENS5_IJlSB_lEEESI_SJ_NS4_8TiledMMAINS4_8MMA_AtomIJNS4_4SM904GMMA31MMA_64x128x32_F32E5M2E5M2_SS_TNILNSN_7ScaleInE1ELSP_1EEEEEENS4_6LayoutISC_NS5_IJNSA_ILi0EEEST_ST_EEEEENS5_IJNS4_10UnderscoreESW_SW_EEEEENS4_13SM90_TMA_LOADENS4_14ComposedLayoutINS4_7SwizzleILi3ELi4ELi3EEENS4_18smem_ptr_flag_bitsILi8EEENSS_INS5_IJNSA_ILi8EEESG_EEENS5_IJSG_SB_EEEEEEEvNS4_8identityESZ_S19_vS1A_EENS_8epilogue10collective6detail29Sm90TmaWarpSpecializedAdapterINS1D_15DefaultEpilogueISI_SJ_SJ_NS1C_6thread17LinearCombinationISI_Li1EffLNS1H_9ScaleType4KindE0ELNS_15FloatRoundStyleE2ESI_EENS1_15EpilogueDefaultEEEEEvvEEEEvNT_6ParamsE)
        /*0020*/ 	.word	0x00000000
.L_16:


//--------------------- .nv.compat                --------------------------
	.section	.nv.compat,"",@"SHT_CUDA_COMPAT_INFO"
	.align	4
        /*0000*/ 	.byte	0x02, 0x09, 0x01, 0x00, 0x02, 0x02, 0x04, 0x00, 0x02, 0x05, 0x05, 0x00, 0x03, 0x07, 0x01, 0x01
        /*0010*/ 	.byte	0x02, 0x03, 0x01, 0x00, 0x02, 0x06, 0x01, 0x00, 0x04, 0x0b, 0x08, 0x00, 0x00, 0x00, 0x00, 0x00
        /*0020*/ 	.byte	0x00, 0x00, 0x00, 0x00


//--------------------- .nv.info._ZN7cutlass13device_kernelINS_4gemm6kernel13GemmUniversalIN4cute5tupleIJiiiiEEENS1_10collective13CollectiveMmaINS1_37MainloopSm90TmaGmmaWarpSpecializedFP8ILi9ENS5_IJNS4_1CILi1EEESB_SB_EEENS1_32KernelTmaWarpSpecializedPingpongEEENS5_IJNSA_ILi64EEENSA_ILi128EEESG_EEENS_12float_e5m2_tENS5_IJlSB_lEEESI_SJ_NS4_8TiledMMAINS4_8MMA_AtomIJNS4_4SM904GMMA31MMA_64x128x32_F32E5M2E5M2_SS_TNILNSN_7ScaleInE1ELSP_1EEEEEENS4_6LayoutISC_NS5_IJNSA_ILi0EEEST_ST_EEEEENS5_IJNS4_10UnderscoreESW_SW_EEEEENS4_13SM90_TMA_LOADENS4_14ComposedLayoutINS4_7SwizzleILi3ELi4ELi3EEENS4_18smem_ptr_flag_bitsILi8EEENSS_INS5_IJNSA_ILi8EEESG_EEENS5_IJSG_SB_EEEEEEEvNS4_8identityESZ_S19_vS1A_EENS_8epilogue10collective6detail29Sm90TmaWarpSpecializedAdapterINS1D_15DefaultEpilogueISI_SJ_SJ_NS1C_6thread17LinearCombinationISI_Li1EffLNS1H_9ScaleType4KindE0ELNS_15FloatRoundStyleE2ESI_EENS1_15EpilogueDefaultEEEEEvvEEEEvNT_6ParamsE --------------------------
	.section	.nv.info._ZN7cutlass13device_kernelINS_4gemm6kernel13GemmUniversalIN4cute5tupleIJiiiiEEENS1_10collective13CollectiveMmaINS1_37MainloopSm90TmaGmmaWarpSpecializedFP8ILi9ENS5_IJNS4_1CILi1EEESB_SB_EEENS1_32KernelTmaWarpSpecializedPingpongEEENS5_IJNSA_ILi64EEENSA_ILi128EEESG_EEENS_12float_e5m2_tENS5_IJlSB_lEEESI_SJ_NS4_8TiledMMAINS4_8MMA_AtomIJNS4_4SM904GMMA31MMA_64x128x32_F32E5M2E5M2_SS_TNILNSN_7ScaleInE1ELSP_1EEEEEENS4_6LayoutISC_NS5_IJNSA_ILi0EEEST_ST_EEEEENS5_IJNS4_10UnderscoreESW_SW_EEEEENS4_13SM90_TMA_LOADENS4_14ComposedLayoutINS4_7SwizzleILi3ELi4ELi3EEENS4_18smem_ptr_flag_bitsILi8EEENSS_INS5_IJNSA_ILi8EEESG_EEENS5_IJSG_SB_EEEEEEEvNS4_8identityESZ_S19_vS1A_EENS_8epilogue10collective6detail29Sm90TmaWarpSpecializedAdapterINS1D_15DefaultEpilogueISI_SJ_SJ_NS1C_6thread17LinearCombinationISI_Li1EffLNS1H_9ScaleType4KindE0ELNS_15FloatRoundStyleE2ESI_EENS1_15EpilogueDefaultEEEEEvvEEEEvNT_6ParamsE,"",@"SHT_CUDA_INFO"
	.sectionflags	@""
	.align	4


	//----- nvinfo : EIATTR_CUDA_API_VERSION
	.align		4
        /*0000*/ 	.byte	0x04, 0x37
        /*0002*/ 	.short	(.L_18 - .L_17)
.L_17:
        /*0004*/ 	.word	0x00000082


	//----- nvinfo : EIATTR_KPARAM_INFO
	.align		4
.L_18:
        /*0008*/ 	.byte	0x04, 0x17
        /*000a*/ 	.short	(.L_20 - .L_19)
.L_19:
        /*000c*/ 	.word	0x00000000
        /*0010*/ 	.short	0x0000
        /*0012*/ 	.short	0x0070
        /*0014*/ 	.byte	0x00, 0xf0, 0x01, 0x10


	//----- nvinfo : EIATTR_SPARSE_MMA_MASK
	.align		4
.L_20:
        /*0018*/ 	.byte	0x03, 0x50
        /*001a*/ 	.short	0x0000


	//----- nvinfo : EIATTR_MAXREG_COUNT
	.align		4
        /*001c*/ 	.byte	0x03, 0x1b
        /*001e*/ 	.short	0x00a8


	//----- nvinfo : EIATTR_NUM_BARRIERS
	.align		4
        /*0020*/ 	.byte	0x02, 0x4c
        /*0022*/ 	.byte	0x01
	.zero		1


	//----- nvinfo : EIATTR_MERCURY_ISA_VERSION
	.align		4
        /*0024*/ 	.byte	0x03, 0x5f
        /*0026*/ 	.short	0x0101


	//----- nvinfo : EIATTR_INT_WARP_WIDE_INSTR_OFFSETS
	.align		4
        /*0028*/ 	.byte	0x04, 0x31
        /*002a*/ 	.short	(.L_22 - .L_21)


	//   ....[0]....
.L_21:
        /*002c*/ 	.word	0x000004f0


	//   ....[1]....
        /*0030*/ 	.word	0x00000510


	//   ....[2]....
        /*0034*/ 	.word	0x00000590


	//   ....[3]....
        /*0038*/ 	.word	0x000005a0


	//   ....[4]....
        /*003c*/ 	.word	0x000005b0


	//   ....[5]....
        /*0040*/ 	.word	0x000005d0


	//   ....[6]....
        /*0044*/ 	.word	0x00000650


	//   ....[7]....
        /*0048*/ 	.word	0x00000670


	//----- nvinfo : EIATTR_COOP_GROUP_MASK_REGIDS
	.align		4
.L_22:
        /*004c*/ 	.byte	0x04, 0x29
        /*004e*/ 	.short	(.L_24 - .L_23)


	//   ....[0]....
.L_23:
        /*0050*/ 	.word	0xffffffff


	//   ....[1]....
        /*0054*/ 	.word	0xffffffff


	//   ....[2]....
        /*0058*/ 	.word	0xffffffff


	//   ....[3]....
        /*005c*/ 	.word	0xffffffff


	//   ....[4]....
        /*0060*/ 	.word	0xffffffff


	//   ....[5]....
        /*0064*/ 	.word	0xffffffff


	//----- nvinfo : EIATTR_COOP_GROUP_INSTR_OFFSETS
	.align		4
.L_24:
        /*0068*/ 	.byte	0x04, 0x28
        /*006a*/ 	.short	(.L_26 - .L_25)


	//   ....[0]....
.L_25:
        /*006c*/ 	.word	0x00000060


	//   ....[1]....
        /*0070*/ 	.word	0x00000070


	//   ....[2]....
        /*0074*/ 	.word	0x00000130


	//   ....[3]....
        /*0078*/ 	.word	0x00000390


	//   ....[4]....
        /*007c*/ 	.word	0x000003d0


	//   ....[5]....
        /*0080*/ 	.word	0x00000410


	//----- nvinfo : EIATTR_REG_RECONFIG
	.align		4
.L_26:
        /*0084*/ 	.byte	0x01, 0x54
	.zero		2


	//----- nvinfo : EIATTR_MBARRIER_INSTR_OFFSETS
	.align		4
        /*0088*/ 	.byte	0x04, 0x39
        /*008a*/ 	.short	(.L_28 - .L_27)


	//   ....[0]....
.L_27:
        /*008c*/ 	.word	0x00000250
        /*0090*/ 	.word	0x000000ff
        /*0094*/ 	.word	0x00000000
        /*0098*/ 	.short	0x0100
        /*009a*/ 	.byte	0x08
	.zero		1


	//   ....[1]....
        /*009c*/ 	.word	0x00000260
        /*00a0*/ 	.word	0x000000ff
        /*00a4*/ 	.word	0x00000048
        /*00a8*/ 	.short	0x0100
        /*00aa*/ 	.byte	0x08
	.zero		1


	//   ....[2]....
        /*00ac*/ 	.word	0x00000270
        /*00b0*/ 	.word	0x000000ff
        /*00b4*/ 	.word	0x00000008
        /*00b8*/ 	.short	0x0100
        /*00ba*/ 	.byte	0x08
	.zero		1


	//   ....[3]....
        /*00bc*/ 	.word	0x00000280
        /*00c0*/ 	.word	0x000000ff
        /*00c4*/ 	.word	0x00000050
        /*00c8*/ 	.short	0x0100
        /*00ca*/ 	.byte	0x08
	.zero		1


	//   ....[4]....
        /*00cc*/ 	.word	0x00000290
        /*00d0*/ 	.word	0x000000ff
        /*00d4*/ 	.word	0x00000010
        /*00d8*/ 	.short	0x0100
        /*00da*/ 	.byte	0x08
	.zero		1


	//   ....[5]....
        /*00dc*/ 	.word	0x000002a0
        /*00e0*/ 	.word	0x000000ff
        /*00e4*/ 	.word	0x00000058
        /*00e8*/ 	.short	0x0100
        /*00ea*/ 	.byte	0x08
	.zero		1


	//   ....[6]....
        /*00ec*/ 	.word	0x000002b0
        /*00f0*/ 	.word	0x000000ff
        /*00f4*/ 	.word	0x00000018
        /*00f8*/ 	.short	0x0100
        /*00fa*/ 	.byte	0x08
	.zero		1


	//   ....[7]....
        /*00fc*/ 	.word	0x000002c0
        /*0100*/ 	.word	0x000000ff
        /*0104*/ 	.word	0x00000060
        /*0108*/ 	.short	0x0100
        /*010a*/ 	.byte	0x08
	.zero		1


	//   ....[8]....
        /*010c*/ 	.word	0x000002d0
        /*0110*/ 	.word	0x000000ff
        /*0114*/ 	.word	0x00000020
        /*0118*/ 	.short	0x0100
        /*011a*/ 	.byte	0x08
	.zero		1


	//   ....[9]....
        /*011c*/ 	.word	0x000002e0
        /*0120*/ 	.word	0x000000ff
        /*0124*/ 	.word	0x00000068
        /*0128*/ 	.short	0x0100
        /*012a*/ 	.byte	0x08
	.zero		1


	//   ....[10]....
        /*012c*/ 	.word	0x000002f0
        /*0130*/ 	.word	0x000000ff
        /*0134*/ 	.word	0x00000028
        /*0138*/ 	.short	0x0100
        /*013a*/ 	.byte	0x08
	.zero		1


	//   ....[11]....
        /*013c*/ 	.word	0x00000300
        /*0140*/ 	.word	0x000000ff
        /*0144*/ 	.word	0x00000070
        /*0148*/ 	.short	0x0100
        /*014a*/ 	.byte	0x08
	.zero		1


	//   ....[12]....
        /*014c*/ 	.word	0x00000310
        /*0150*/ 	.word	0x000000ff
        /*0154*/ 	.word	0x00000030
        /*0158*/ 	.short	0x0100
        /*015a*/ 	.byte	0x08
	.zero		1


	//   ....[13]....
        /*015c*/ 	.word	0x00000320
        /*0160*/ 	.word	0x000000ff
        /*0164*/ 	.word	0x00000078
        /*0168*/ 	.short	0x0100
        /*016a*/ 	.byte	0x08
	.zero		1


	//   ....[14]....
        /*016c*/ 	.word	0x00000330
        /*0170*/ 	.word	0x000000ff
        /*0174*/ 	.word	0x00000038
        /*0178*/ 	.short	0x0100
        /*017a*/ 	.byte	0x08
	.zero		1


	//   ....[15]....
        /*017c*/ 	.word	0x00000340
        /*0180*/ 	.word	0x000000ff
        /*0184*/ 	.word	0x00000080
        /*0188*/ 	.short	0x0100
        /*018a*/ 	.byte	0x08
	.zero		1


	//   ....[16]....
        /*018c*/ 	.word	0x00000350
        /*0190*/ 	.word	0x000000ff
        /*0194*/ 	.word	0x00000040
        /*0198*/ 	.short	0x0100
        /*019a*/ 	.byte	0x08
	.zero		1


	//   ....[17]....
        /*019c*/ 	.word	0x00000360
        /*01a0*/ 	.word	0x000000ff
        /*01a4*/ 	.word	0x00000088
        /*01a8*/ 	.short	0x0100
        /*01aa*/ 	.byte	0x08
	.zero		1


	//   ....[18]....
        /*01ac*/ 	.word	0x000006a0
        /*01b0*/ 	.word	0x000000ff
        /*01b4*/ 	.word	0x000000c0
        /*01b8*/ 	.short	0x0100
        /*01ba*/ 	.byte	0x08
	.zero		1


	//   ....[19]....
        /*01bc*/ 	.word	0x000006f0
        /*01c0*/ 	.word	0x000000ff
        /*01c4*/ 	.word	0x000000c8
        /*01c8*/ 	.short	0x0100
        /*01ca*/ 	.byte	0x08
	.zero		1


	//   ....[20]....
        /*01cc*/ 	.word	0x00000710
        /*01d0*/ 	.word	0x000000ff
        /*01d4*/ 	.word	0x000000a0
        /*01d8*/ 	.short	0x0100
        /*01da*/ 	.byte	0x09
	.zero		1


	//   ....[21]....
        /*01dc*/ 	.word	0x00000720
        /*01e0*/ 	.word	0x000000ff
        /*01e4*/ 	.word	0x000000a8
        /*01e8*/ 	.short	0x0100
        /*01ea*/ 	.byte	0x09
	.zero		1


	//   ....[22]....
        /*01ec*/ 	.word	0x00000730
        /*01f0*/ 	.word	0x000000ff
        /*01f4*/ 	.word	0x000000b0
        /*01f8*/ 	.short	0x0100
        /*01fa*/ 	.byte	0x09
	.zero		1


	//   ....[23]....
        /*01fc*/ 	.word	0x00000740
        /*0200*/ 	.word	0x000000ff
        /*0204*/ 	.word	0x000000b8
        /*0208*/ 	.short	0x0100
        /*020a*/ 	.byte	0x09
	.zero		1


	//   ....[24]....
        /*020c*/ 	.word	0x000014f0
        /*0210*/ 	.word	0x000000ff
        /*0214*/ 	.word	0xfffffff8
        /*0218*/ 	.short	0x010a
        /*021a*/ 	.byte	0x0b
	.zero		1


	//   ....[25]....
        /*021c*/ 	.word	0x000019d0
        /*0220*/ 	.word	0x000000ff
        /*0224*/ 	.word	0x00000000
        /*0228*/ 	.short	0x010a
        /*022a*/ 	.byte	0x06
	.zero		1


	//   ....[26]....
        /*022c*/ 	.word	0x00001a10
        /*0230*/ 	.word	0x000000ff
        /*0234*/ 	.word	0x00000000
        /*0238*/ 	.short	0x010a
        /*023a*/ 	.byte	0x06
	.zero		1


	//   ....[27]....
        /*023c*/ 	.word	0x000023d0
        /*0240*/ 	.word	0x000000ff
        /*0244*/ 	.word	0x00000000
        /*0248*/ 	.short	0x010a
        /*024a*/ 	.byte	0x10
	.zero		1


	//   ....[28]....
        /*024c*/ 	.word	0x00002410
        /*0250*/ 	.word	0x000000ff
        /*0254*/ 	.word	0x00000000
        /*0258*/ 	.short	0x010a
        /*025a*/ 	.byte	0x10
	.zero		1


	//   ....[29]....
        /*025c*/ 	.word	0x00002b30
        /*0260*/ 	.word	0x000000ff
        /*0264*/ 	.word	0x00000000
        /*0268*/ 	.short	0x0101
        /*026a*/ 	.byte	0x08
	.zero		1


	//   ....[30]....
        /*026c*/ 	.word	0x000030a0
        /*0270*/ 	.word	0x00000011
        /*0274*/ 	.word	0x00000000
        /*0278*/ 	.short	0x0101
        /*027a*/ 	.byte	0x16
	.zero		1


	//   ....[31]....
        /*027c*/ 	.word	0x00003180
        /*0280*/ 	.word	0x000000ff
        /*0284*/ 	.word	0x00000000
        /*0288*/ 	.short	0x0101
        /*028a*/ 	.byte	0x08
	.zero		1


	//   ....[32]....
        /*028c*/ 	.word	0x00003230
        /*0290*/ 	.word	0x000000ff
        /*0294*/ 	.word	0x00000008
        /*0298*/ 	.short	0x010a
        /*029a*/ 	.byte	0x0b
	.zero		1


	//   ....[33]....
        /*029c*/ 	.word	0x00007ad0
        /*02a0*/ 	.word	0x00000004
        /*02a4*/ 	.word	0x00000000
        /*02a8*/ 	.short	0x0101
        /*02aa*/ 	.byte	0x16
	.zero		1


	//   ....[34]....
        /*02ac*/ 	.word	0x000083b0
        /*02b0*/ 	.word	0x00000013
        /*02b4*/ 	.word	0x00000048
        /*02b8*/ 	.short	0x010a
        /*02ba*/ 	.byte	0x3f
	.zero		1


	//   ....[35]....
        /*02bc*/ 	.word	0x00008720
        /*02c0*/ 	.word	0x0000000a
        /*02c4*/ 	.word	0x000000c8
        /*02c8*/ 	.short	0x0101
        /*02ca*/ 	.byte	0x3f
	.zero		1


	//   ....[36]....
        /*02cc*/ 	.word	0x00008e80
        /*02d0*/ 	.word	0x00000005
        /*02d4*/ 	.word	0x00000000
        /*02d8*/ 	.short	0x010a
        /*02da*/ 	.byte	0x3f
	.zero		1


	//   ....[37]....
        /*02dc*/ 	.word	0x00008f00
        /*02e0*/ 	.word	0x00000007
        /*02e4*/ 	.word	0x00000000
        /*02e8*/ 	.short	0x010a
        /*02ea*/ 	.byte	0x3f
	.zero		1


	//   ....[38]....
        /*02ec*/ 	.word	0x00008f90
        /*02f0*/ 	.word	0x00000006
        /*02f4*/ 	.word	0x00000000
        /*02f8*/ 	.short	0x010a
        /*02fa*/ 	.byte	0x3f
	.zero		1


	//   ....[39]....
        /*02fc*/ 	.word	0x00009020
        /*0300*/ 	.word	0x00000009
        /*0304*/ 	.word	0x00000000
        /*0308*/ 	.short	0x010a
        /*030a*/ 	.byte	0x3f
	.zero		1


	//   ....[40]....
        /*030c*/ 	.word	0x000090b0
        /*0310*/ 	.word	0x00000006
        /*0314*/ 	.word	0x00000000
        /*0318*/ 	.short	0x010a
        /*031a*/ 	.byte	0x3f
	.zero		1


	//   ....[41]....
        /*031c*/ 	.word	0x00009140
        /*0320*/ 	.word	0x00000009
        /*0324*/ 	.word	0x00000000
        /*0328*/ 	.short	0x010a
        /*032a*/ 	.byte	0x3f
	.zero		1


	//   ....[42]....
        /*032c*/ 	.word	0x000091d0
        /*0330*/ 	.word	0x00000008
        /*0334*/ 	.word	0x00000000
        /*0338*/ 	.short	0x010a
        /*033a*/ 	.byte	0x3f
	.zero		1


	//   ....[43]....
        /*033c*/ 	.word	0x00009260
        /*0340*/ 	.word	0x0000000b
        /*0344*/ 	.word	0x00000000
        /*0348*/ 	.short	0x010a
        /*034a*/ 	.byte	0x3f
	.zero		1


	//   ....[44]....
        /*034c*/ 	.word	0x000092f0
        /*0350*/ 	.word	0x00000003
        /*0354*/ 	.word	0x00000000
        /*0358*/ 	.short	0x010a
        /*035a*/ 	.byte	0x3f
	.zero		1


	//   ....[45]....
        /*035c*/ 	.word	0x00009360
        /*0360*/ 	.word	0x00000011
        /*0364*/ 	.word	0xfffffff8
        /*0368*/ 	.short	0x010a
        /*036a*/ 	.byte	0x3f
	.zero		1


	//   ....[46]....
        /*036c*/ 	.word	0x000093c0
        /*0370*/ 	.word	0x00000011
        /*0374*/ 	.word	0x00000000
        /*0378*/ 	.short	0x010a
        /*037a*/ 	.byte	0x3f
	.zero		1


	//   ....[47]....
        /*037c*/ 	.word	0x00009420
        /*0380*/ 	.word	0x00000012
        /*0384*/ 	.word	0x00000000
        /*0388*/ 	.short	0x010a
        /*038a*/ 	.byte	0x3f
	.zero		1


	//   ....[48]....
        /*038c*/ 	.word	0x00009480
        /*0390*/ 	.word	0x00000011
        /*0394*/ 	.word	0x00000008
        /*0398*/ 	.short	0x010a
        /*039a*/ 	.byte	0x3f
	.zero		1


	//   ....[49]....
        /*039c*/ 	.word	0x00009550
        /*03a0*/ 	.word	0x00000013
        /*03a4*/ 	.word	0x00000048
        /*03a8*/ 	.short	0x010a
        /*03aa*/ 	.byte	0x3f
	.zero		1


	//   ....[50]....
        /*03ac*/ 	.word	0x00009630
        /*03b0*/ 	.word	0x00000005
        /*03b4*/ 	.word	0x00000000
        /*03b8*/ 	.short	0x010a
        /*03ba*/ 	.byte	0x3f
	.zero		1


	//   ....[51]....
        /*03bc*/ 	.word	0x00009680
        /*03c0*/ 	.word	0x00000007
        /*03c4*/ 	.word	0x00000000
        /*03c8*/ 	.short	0x010a
        /*03ca*/ 	.byte	0x3f
	.zero		1


	//   ....[52]....
        /*03cc*/ 	.word	0x000096d0
        /*03d0*/ 	.word	0x00000006
        /*03d4*/ 	.word	0x00000000
        /*03d8*/ 	.short	0x010a
        /*03da*/ 	.byte	0x3f
	.zero		1


	//   ....[53]....
        /*03dc*/ 	.word	0x00009720
        /*03e0*/ 	.word	0x00000009
        /*03e4*/ 	.word	0x00000000
        /*03e8*/ 	.short	0x010a
        /*03ea*/ 	.byte	0x3f
	.zero		1


	//   ....[54]....
        /*03ec*/ 	.word	0x00009770
        /*03f0*/ 	.word	0x00000006
        /*03f4*/ 	.word	0x00000000
        /*03f8*/ 	.short	0x010a
        /*03fa*/ 	.byte	0x3f
	.zero		1


	//   ....[55]....
        /*03fc*/ 	.word	0x000097c0
        /*0400*/ 	.word	0x00000009
        /*0404*/ 	.word	0x00000000
        /*0408*/ 	.short	0x010a
        /*040a*/ 	.byte	0x3f
	.zero		1


	//   ....[56]....
        /*040c*/ 	.word	0x00009810
        /*0410*/ 	.word	0x00000008
        /*0414*/ 	.word	0x00000000
        /*0418*/ 	.short	0x010a
        /*041a*/ 	.byte	0x3f
	.zero		1


	//   ....[57]....
        /*041c*/ 	.word	0x00009860
        /*0420*/ 	.word	0x0000000b
        /*0424*/ 	.word	0x00000000
        /*0428*/ 	.short	0x010a
        /*042a*/ 	.byte	0x3f
	.zero		1


	//----- nvinfo : EIATTR_NUM_MBARRIERS
	.align		4
.L_28:
        /*042c*/ 	.byte	0x03, 0x38
        /*042e*/ 	.short	0x0018


	//----- nvinfo : EIATTR_EXIT_INSTR_OFFSETS
	.align		4
        /*0430*/ 	.byte	0x04, 0x1c
        /*0432*/ 	.short	(.L_30 - .L_29)


	//   ....[0]....
.L_29:
        /*0434*/ 	.word	0x00001220


	//   ....[1]....
        /*0438*/ 	.word	0x00001280


	//   ....[2]....
        /*043c*/ 	.word	0x000080e0


	//   ....[3]....
        /*0440*/ 	.word	0x00008110


	//   ....[4]....
        /*0444*/ 	.word	0x00009340


	//----- nvinfo : EIATTR_MAX_THREADS
	.align		4
.L_30:
        /*0448*/ 	.byte	0x04, 0x05
        /*044a*/ 	.short	(.L_32 - .L_31)
.L_31:
        /*044c*/ 	.word	0x00000180
        /*0450*/ 	.word	0x00000001
        /*0454*/ 	.word	0x00000001


	//----- nvinfo : EIATTR_CRS_STACK_SIZE
	.align		4
.L_32:
        /*0458*/ 	.byte	0x04, 0x1e
        /*045a*/ 	.short	(.L_34 - .L_33)
.L_33:
        /*045c*/ 	.word	0x00000000


	//----- nvinfo : EIATTR_CBANK_PARAM_SIZE
	.align		4
.L_34:
        /*0460*/ 	.byte	0x03, 0x19
        /*0462*/ 	.short	0x0470


	//----- nvinfo : EIATTR_PARAM_CBANK
	.align		4
        /*0464*/ 	.byte	0x04, 0x0a
        /*0466*/ 	.short	(.L_36 - .L_35)
	.align		4
.L_35:
        /*0468*/ 	.word	index@(.nv.constant0._ZN7cutlass13device_kernelINS_4gemm6kernel13GemmUniversalIN4cute5tupleIJiiiiEEENS1_10collective13CollectiveMmaINS1_37MainloopSm90TmaGmmaWarpSpecializedFP8ILi9ENS5_IJNS4_1CILi1EEESB_SB_EEENS1_32KernelTmaWarpSpecializedPingpongEEENS5_IJNSA_ILi64EEENSA_ILi128EEESG_EEENS_12float_e5m2_tENS5_IJlSB_lEEESI_SJ_NS4_8TiledMMAINS4_8MMA_AtomIJNS4_4SM904GMMA31MMA_64x128x32_F32E5M2E5M2_SS_TNILNSN_7ScaleInE1ELSP_1EEEEEENS4_6LayoutISC_NS5_IJNSA_ILi0EEEST_ST_EEEEENS5_IJNS4_10UnderscoreESW_SW_EEEEENS4_13SM90_TMA_LOADENS4_14ComposedLayoutINS4_7SwizzleILi3ELi4ELi3EEENS4_18smem_ptr_flag_bitsILi8EEENSS_INS5_IJNSA_ILi8EEESG_EEENS5_IJSG_SB_EEEEEEEvNS4_8identityESZ_S19_vS1A_EENS_8epilogue10collective6detail29Sm90TmaWarpSpecializedAdapterINS1D_15DefaultEpilogueISI_SJ_SJ_NS1C_6thread17LinearCombinationISI_Li1EffLNS1H_9ScaleType4KindE0ELNS_15FloatRoundStyleE2ESI_EENS1_15EpilogueDefaultEEEEEvvEEEEvNT_6ParamsE)
        /*046c*/ 	.short	0x0210
        /*046e*/ 	.short	0x0470


	//----- nvinfo : EIATTR_SW_WAR
	.align		4
.L_36:
        /*0470*/ 	.byte	0x04, 0x36
        /*0472*/ 	.short	(.L_38 - .L_37)
.L_37:
        /*0474*/ 	.word	0x00000008
.L_38:


//--------------------- .nv.callgraph             --------------------------
	.section	.nv.callgraph,"",@"SHT_CUDA_CALLGRAPH"
	.align	4
	.sectionentsize	8
	.align		4
        /*0000*/ 	.word	0x00000000
	.align		4
        /*0004*/ 	.word	0xffffffff
	.align		4
        /*0008*/ 	.word	0x00000000
	.align		4
        /*000c*/ 	.word	0xfffffffe
	.align		4
        /*0010*/ 	.word	0x00000000
	.align		4
        /*0014*/ 	.word	0xfffffffd
	.align		4
        /*0018*/ 	.word	0x00000000
	.align		4
        /*001c*/ 	.word	0xfffffffc


//--------------------- .nv.constant4             --------------------------
	.section	.nv.constant4,"a",@progbits
	.align	8
	.align		8
.nv.constant4:
        /*0000*/ 	.dword	_ZN40_INTERNAL_e0a48334_4_k_cu_b7e0e3ce_237244cuda3std3__45__cpo5beginE
	.align		8
        /*0008*/ 	.dword	_ZN40_INTERNAL_e0a48334_4_k_cu_b7e0e3ce_237244cuda3std3__45__cpo3endE
	.align		8
        /*0010*/ 	.dword	_ZN40_INTERNAL_e0a48334_4_k_cu_b7e0e3ce_237244cuda3std3__45__cpo6cbeginE
	.align		8
        /*0018*/ 	.dword	_ZN40_INTERNAL_e0a48334_4_k_cu_b7e0e3ce_237244cuda3std3__45__cpo4cendE
	.align		8
        /*0020*/ 	.dword	_ZN40_INTERNAL_e0a48334_4_k_cu_b7e0e3ce_237244cuda3std3__442_GLOBAL__N__e0a48334_4_k_cu_b7e0e3ce_237246ignoreE
	.align		8
        /*0028*/ 	.dword	_ZN40_INTERNAL_e0a48334_4_k_cu_b7e0e3ce_237244cuda3std3__419piecewise_constructE
	.align		8
        /*0030*/ 	.dword	_ZN40_INTERNAL_e0a48334_4_k_cu_b7e0e3ce_237244cuda3std3__48in_placeE
	.align		8
        /*0038*/ 	.dword	_ZN40_INTERNAL_e0a48334_4_k_cu_b7e0e3ce_237244cuda3std6ranges3__45__cpo4swapE
	.align		8
        /*0040*/ 	.dword	_ZN40_INTERNAL_e0a48334_4_k_cu_b7e0e3ce_237244cuda3std6ranges3__45__cpo9iter_moveE
	.align		8
        /*0048*/ 	.dword	_ZN40_INTERNAL_e0a48334_4_k_cu_b7e0e3ce_237244cute7productE
	.align		8
        /*0050*/ 	.dword	_ZN40_INTERNAL_e0a48334_4_k_cu_b7e0e3ce_237244cute1_E


//--------------------- .text._ZN7cutlass13device_kernelINS_4gemm6kernel13GemmUniversalIN4cute5tupleIJiiiiEEENS1_10collective13CollectiveMmaINS1_37MainloopSm90TmaGmmaWarpSpecializedFP8ILi9ENS5_IJNS4_1CILi1EEESB_SB_EEENS1_32KernelTmaWarpSpecializedPingpongEEENS5_IJNSA_ILi64EEENSA_ILi128EEESG_EEENS_12float_e5m2_tENS5_IJlSB_lEEESI_SJ_NS4_8TiledMMAINS4_8MMA_AtomIJNS4_4SM904GMMA31MMA_64x128x32_F32E5M2E5M2_SS_TNILNSN_7ScaleInE1ELSP_1EEEEEENS4_6LayoutISC_NS5_IJNSA_ILi0EEEST_ST_EEEEENS5_IJNS4_10UnderscoreESW_SW_EEEEENS4_13SM90_TMA_LOADENS4_14ComposedLayoutINS4_7SwizzleILi3ELi4ELi3EEENS4_18smem_ptr_flag_bitsILi8EEENSS_INS5_IJNSA_ILi8EEESG_EEENS5_IJSG_SB_EEEEEEEvNS4_8identityESZ_S19_vS1A_EENS_8epilogue10collective6detail29Sm90TmaWarpSpecializedAdapterINS1D_15DefaultEpilogueISI_SJ_SJ_NS1C_6thread17LinearCombinationISI_Li1EffLNS1H_9ScaleType4KindE0ELNS_15FloatRoundStyleE2ESI_EENS1_15EpilogueDefaultEEEEEvvEEEEvNT_6ParamsE --------------------------
	.section	.text._ZN7cutlass13device_kernelINS_4gemm6kernel13GemmUniversalIN4cute5tupleIJiiiiEEENS1_10collective13CollectiveMmaINS1_37MainloopSm90TmaGmmaWarpSpecializedFP8ILi9ENS5_IJNS4_1CILi1EEESB_SB_EEENS1_32KernelTmaWarpSpecializedPingpongEEENS5_IJNSA_ILi64EEENSA_ILi128EEESG_EEENS_12float_e5m2_tENS5_IJlSB_lEEESI_SJ_NS4_8TiledMMAINS4_8MMA_AtomIJNS4_4SM904GMMA31MMA_64x128x32_F32E5M2E5M2_SS_TNILNSN_7ScaleInE1ELSP_1EEEEEENS4_6LayoutISC_NS5_IJNSA_ILi0EEEST_ST_EEEEENS5_IJNS4_10UnderscoreESW_SW_EEEEENS4_13SM90_TMA_LOADENS4_14ComposedLayoutINS4_7SwizzleILi3ELi4ELi3EEENS4_18smem_ptr_flag_bitsILi8EEENSS_INS5_IJNSA_ILi8EEESG_EEENS5_IJSG_SB_EEEEEEEvNS4_8identityESZ_S19_vS1A_EENS_8epilogue10collective6detail29Sm90TmaWarpSpecializedAdapterINS1D_15DefaultEpilogueISI_SJ_SJ_NS1C_6thread17LinearCombinationISI_Li1EffLNS1H_9ScaleType4KindE0ELNS_15FloatRoundStyleE2ESI_EENS1_15EpilogueDefaultEEEEEvvEEEEvNT_6ParamsE,"ax",@progbits
	.align	128
.text._ZN7cutlass13device_kernelINS_4gemm6kernel13GemmUniversalIN4cute5tupleIJiiiiEEENS1_10collective13CollectiveMmaINS1_37MainloopSm90TmaGmmaWarpSpecializedFP8ILi9ENS5_IJNS4_1CILi1EEESB_SB_EEENS1_32KernelTmaWarpSpecializedPingpongEEENS5_IJNSA_ILi64EEENSA_ILi128EEESG_EEENS_12float_e5m2_tENS5_IJlSB_lEEESI_SJ_NS4_8TiledMMAINS4_8MMA_AtomIJNS4_4SM904GMMA31MMA_64x128x32_F32E5M2E5M2_SS_TNILNSN_7ScaleInE1ELSP_1EEEEEENS4_6LayoutISC_NS5_IJNSA_ILi0EEEST_ST_EEEEENS5_IJNS4_10UnderscoreESW_SW_EEEEENS4_13SM90_TMA_LOADENS4_14ComposedLayoutINS4_7SwizzleILi3ELi4ELi3EEENS4_18smem_ptr_flag_bitsILi8EEENSS_INS5_IJNSA_ILi8EEESG_EEENS5_IJSG_SB_EEEEEEEvNS4_8identityESZ_S19_vS1A_EENS_8epilogue10collective6detail29Sm90TmaWarpSpecializedAdapterINS1D_15DefaultEpilogueISI_SJ_SJ_NS1C_6thread17LinearCombinationISI_Li1EffLNS1H_9ScaleType4KindE0ELNS_15FloatRoundStyleE2ESI_EENS1_15EpilogueDefaultEEEEEvvEEEEvNT_6ParamsE:
        .type           _ZN7cutlass13device_kernelINS_4gemm6kernel13GemmUniversalIN4cute5tupleIJiiiiEEENS1_10collective13CollectiveMmaINS1_37MainloopSm90TmaGmmaWarpSpecializedFP8ILi9ENS5_IJNS4_1CILi1EEESB_SB_EEENS1_32KernelTmaWarpSpecializedPingpongEEENS5_IJNSA_ILi64EEENSA_ILi128EEESG_EEENS_12float_e5m2_tENS5_IJlSB_lEEESI_SJ_NS4_8TiledMMAINS4_8MMA_AtomIJNS4_4SM904GMMA31MMA_64x128x32_F32E5M2E5M2_SS_TNILNSN_7ScaleInE1ELSP_1EEEEEENS4_6LayoutISC_NS5_IJNSA_ILi0EEEST_ST_EEEEENS5_IJNS4_10UnderscoreESW_SW_EEEEENS4_13SM90_TMA_LOADENS4_14ComposedLayoutINS4_7SwizzleILi3ELi4ELi3EEENS4_18smem_ptr_flag_bitsILi8EEENSS_INS5_IJNSA_ILi8EEESG_EEENS5_IJSG_SB_EEEEEEEvNS4_8identityESZ_S19_vS1A_EENS_8epilogue10collective6detail29Sm90TmaWarpSpecializedAdapterINS1D_15DefaultEpilogueISI_SJ_SJ_NS1C_6thread17LinearCombinationISI_Li1EffLNS1H_9ScaleType4KindE0ELNS_15FloatRoundStyleE2ESI_EENS1_15EpilogueDefaultEEEEEvvEEEEvNT_6ParamsE,@function
        .size           _ZN7cutlass13device_kernelINS_4gemm6kernel13GemmUniversalIN4cute5tupleIJiiiiEEENS1_10collective13CollectiveMmaINS1_37MainloopSm90TmaGmmaWarpSpecializedFP8ILi9ENS5_IJNS4_1CILi1EEESB_SB_EEENS1_32KernelTmaWarpSpecializedPingpongEEENS5_IJNSA_ILi64EEENSA_ILi128EEESG_EEENS_12float_e5m2_tENS5_IJlSB_lEEESI_SJ_NS4_8TiledMMAINS4_8MMA_AtomIJNS4_4SM904GMMA31MMA_64x128x32_F32E5M2E5M2_SS_TNILNSN_7ScaleInE1ELSP_1EEEEEENS4_6LayoutISC_NS5_IJNSA_ILi0EEEST_ST_EEEEENS5_IJNS4_10UnderscoreESW_SW_EEEEENS4_13SM90_TMA_LOADENS4_14ComposedLayoutINS4_7SwizzleILi3ELi4ELi3EEENS4_18smem_ptr_flag_bitsILi8EEENSS_INS5_IJNSA_ILi8EEESG_EEENS5_IJSG_SB_EEEEEEEvNS4_8identityESZ_S19_vS1A_EENS_8epilogue10collective6detail29Sm90TmaWarpSpecializedAdapterINS1D_15DefaultEpilogueISI_SJ_SJ_NS1C_6thread17LinearCombinationISI_Li1EffLNS1H_9ScaleType4KindE0ELNS_15FloatRoundStyleE2ESI_EENS1_15EpilogueDefaultEEEEEvvEEEEvNT_6ParamsE,(.L_x_215 - _ZN7cutlass13device_kernelINS_4gemm6kernel13GemmUniversalIN4cute5tupleIJiiiiEEENS1_10collective13CollectiveMmaINS1_37MainloopSm90TmaGmmaWarpSpecializedFP8ILi9ENS5_IJNS4_1CILi1EEESB_SB_EEENS1_32KernelTmaWarpSpecializedPingpongEEENS5_IJNSA_ILi64EEENSA_ILi128EEESG_EEENS_12float_e5m2_tENS5_IJlSB_lEEESI_SJ_NS4_8TiledMMAINS4_8MMA_AtomIJNS4_4SM904GMMA31MMA_64x128x32_F32E5M2E5M2_SS_TNILNSN_7ScaleInE1ELSP_1EEEEEENS4_6LayoutISC_NS5_IJNSA_ILi0EEEST_ST_EEEEENS5_IJNS4_10UnderscoreESW_SW_EEEEENS4_13SM90_TMA_LOADENS4_14ComposedLayoutINS4_7SwizzleILi3ELi4ELi3EEENS4_18smem_ptr_flag_bitsILi8EEENSS_INS5_IJNSA_ILi8EEESG_EEENS5_IJSG_SB_EEEEEEEvNS4_8identityESZ_S19_vS1A_EENS_8epilogue10collective6detail29Sm90TmaWarpSpecializedAdapterINS1D_15DefaultEpilogueISI_SJ_SJ_NS1C_6thread17LinearCombinationISI_Li1EffLNS1H_9ScaleType4KindE0ELNS_15FloatRoundStyleE2ESI_EENS1_15EpilogueDefaultEEEEEvvEEEEvNT_6ParamsE)
        .other          _ZN7cutlass13device_kernelINS_4gemm6kernel13GemmUniversalIN4cute5tupleIJiiiiEEENS1_10collective13CollectiveMmaINS1_37MainloopSm90TmaGmmaWarpSpecializedFP8ILi9ENS5_IJNS4_1CILi1EEESB_SB_EEENS1_32KernelTmaWarpSpecializedPingpongEEENS5_IJNSA_ILi64EEENSA_ILi128EEESG_EEENS_12float_e5m2_tENS5_IJlSB_lEEESI_SJ_NS4_8TiledMMAINS4_8MMA_AtomIJNS4_4SM904GMMA31MMA_64x128x32_F32E5M2E5M2_SS_TNILNSN_7ScaleInE1ELSP_1EEEEEENS4_6LayoutISC_NS5_IJNSA_ILi0EEEST_ST_EEEEENS5_IJNS4_10UnderscoreESW_SW_EEEEENS4_13SM90_TMA_LOADENS4_14ComposedLayoutINS4_7SwizzleILi3ELi4ELi3EEENS4_18smem_ptr_flag_bitsILi8EEENSS_INS5_IJNSA_ILi8EEESG_EEENS5_IJSG_SB_EEEEEEEvNS4_8identityESZ_S19_vS1A_EENS_8epilogue10collective6detail29Sm90TmaWarpSpecializedAdapterINS1D_15DefaultEpilogueISI_SJ_SJ_NS1C_6thread17LinearCombinationISI_Li1EffLNS1H_9ScaleType4KindE0ELNS_15FloatRoundStyleE2ESI_EENS1_15EpilogueDefaultEEEEEvvEEEEvNT_6ParamsE,@"STO_CUDA_ENTRY STV_DEFAULT"
_ZN7cutlass13device_kernelINS_4gemm6kernel13GemmUniversalIN4cute5tupleIJiiiiEEENS1_10collective13CollectiveMmaINS1_37MainloopSm90TmaGmmaWarpSpecializedFP8ILi9ENS5_IJNS4_1CILi1EEESB_SB_EEENS1_32KernelTmaWarpSpecializedPingpongEEENS5_IJNSA_ILi64EEENSA_ILi128EEESG_EEENS_12float_e5m2_tENS5_IJlSB_lEEESI_SJ_NS4_8TiledMMAINS4_8MMA_AtomIJNS4_4SM904GMMA31MMA_64x128x32_F32E5M2E5M2_SS_TNILNSN_7ScaleInE1ELSP_1EEEEEENS4_6LayoutISC_NS5_IJNSA_ILi0EEEST_ST_EEEEENS5_IJNS4_10UnderscoreESW_SW_EEEEENS4_13SM90_TMA_LOADENS4_14ComposedLayoutINS4_7SwizzleILi3ELi4ELi3EEENS4_18smem_ptr_flag_bitsILi8EEENSS_INS5_IJNSA_ILi8EEESG_EEENS5_IJSG_SB_EEEEEEEvNS4_8identityESZ_S19_vS1A_EENS_8epilogue10collective6detail29Sm90TmaWarpSpecializedAdapterINS1D_15DefaultEpilogueISI_SJ_SJ_NS1C_6thread17LinearCombinationISI_Li1EffLNS1H_9ScaleType4KindE0ELNS_15FloatRoundStyleE2ESI_EENS1_15EpilogueDefaultEEEEEvvEEEEvNT_6ParamsE:
[----:B------:R-:W-:Y:S01]  /*0000*/  LDC R1, c[0x0][0x28] ;  /* 0x00000a00ff017b82 */ /* 0x000fe20000000800 */
[----:B------:R-:W0:Y:S01]  /*0010*/  S2R R13, SR_TID.X ;  /* 0x00000000000d7919 */ /* 0x000e220000002100 */
[----:B------:R-:W-:Y:S01]  /*0020*/  ELECT P0, URZ, PT ;  /* 0x00000000003f782f */ /* 0x000fe20003800000 */
[----:B------:R-:W-:Y:S01]  /*0030*/  BSSY B0, `(.L_x_0) ;  /* 0x000000f000007945 */ /* 0x000fe20003800000 */
[--C-:B0-----:R-:W-:Y:S02]  /*0040*/  SHF.R.U32.HI R0, RZ, 0x5, R13.reuse ;  /* 0x00000005ff007819 */ /* 0x101fe4000001160d */
[----:B------:R-:W-:-:S03]  /*0050*/  SHF.R.U32.HI R4, RZ, 0x7, R13 ;  /* 0x00000007ff047819 */ /* 0x000fc6000001160d */
[----:B------:R-:W0:Y:S04]  /*0060*/  SHFL.IDX PT, R2, R0, RZ, 0x1f ;  /* 0x00001fff00027589 */ /* 0x000e2800000e0000 */
[----:B------:R1:W2:Y:S01]  /*0070*/  SHFL.IDX PT, R5, R4, RZ, 0x1f ;  /* 0x00001fff04057589 */ /* 0x0002a200000e0000 */
[----:B0-----:R-:W-:-:S13]  /*0080*/  ISETP.NE.OR P0, PT, R2, RZ, !P0 ;  /* 0x000000ff0200720c */ /* 0x001fda0004705670 */
[----:B-12---:R-:W-:Y:S05]  /*0090*/  @P0 BRA `(.L_x_1) ;  /* 0x0000000000200947 */ /* 0x006fea0003800000 */
[----:B------:R-:W-:Y:S02]  /*00a0*/  ULDC.64 UR4, c[0x0][0x198] ;  /* 0x0000660000047ab9 */ /* 0x000fe40000000a00 */
[----:B------:R-:W-:Y:S02]  /*00b0*/  UIADD3 UR6, UP0, UR4, 0xf0, URZ ;  /* 0x000000f004067890 */ /* 0x000fe4000ff1e03f */
[----:B------:R-:W-:Y:S02]  /*00c0*/  UIADD3 UR4, UP1, UR4, 0x1f0, URZ ;  /* 0x000001f004047890 */ /* 0x000fe4000ff3e03f */
[----:B------:R-:W-:Y:S02]  /*00d0*/  UIADD3.X UR7, URZ, UR5, URZ, UP0, !UPT ;  /* 0x000000053f077290 */ /* 0x000fe400087fe43f */
[----:B------:R-:W-:-:S07]  /*00e0*/  UIADD3.X UR5, URZ, UR5, URZ, UP1, !UPT ;  /* 0x000000053f057290 */ /* 0x000fce0008ffe43f */
[----:B------:R0:W-:Y:S02]  /*00f0*/  UTMACCTL.PF [UR6] ;  /* 0x00000000060079b9 */ /* 0x0001e40008040000 */
[----:B------:R0:W-:Y:S02]  /*0100*/  UTMACCTL.PF [UR4] ;  /* 0x00000000040079b9 */ /* 0x0001e40008040000 */
[----:B0-----:R-:W-:Y:S01]  /*0110*/  NOP ;  /* 0x0000000000007918 */ /* 0x001fe20000000000 */
.L_x_1:
[----:B------:R-:W-:Y:S05]  /*0120*/  BSYNC B0 ;  /* 0x0000000000007941 */ /* 0x000fea0003800000 */
.L_x_0:
[----:B------:R-:W0:Y:S02]  /*0130*/  SHFL.IDX PT, R3, R0, RZ, 0x1f ;  /* 0x00001fff00037589 */ /* 0x000e2400000e0000 */
[----:B0-----:R-:W-:-:S13]  /*0140*/  ISETP.NE.AND P0, PT, R3, RZ, PT ;  /* 0x000000ff0300720c */ /* 0x001fda0003f05270 */
[----:B------:R-:W-:Y:S05]  /*0150*/  @P0 BRA `(.L_x_2) ;  /* 0x00000000008c0947 */ /* 0x000fea0003800000 */
[----:B------:R-:W-:Y:S01]  /*0160*/  ELECT P0, URZ, PT ;  /* 0x00000000003f782f */ /* 0x000fe20003800000 */
[----:B------:R-:W-:-:S12]  /*0170*/  BSSY B0, `(.L_x_2) ;  /* 0x0000021000007945 */ /* 0x000fd80003800000 */
[----:B------:R-:W-:Y:S05]  /*0180*/  @!P0 BRA `(.L_x_3) ;  /* 0x00000000007c8947 */ /* 0x000fea0003800000 */
[----:B------:R-:W0:Y:S01]  /*0190*/  S2UR UR8, SR_CgaCtaId ;  /* 0x00000000000879c3 */ /* 0x000e220000008800 */
[----:B------:R-:W-:Y:S01]  /*01a0*/  UMOV UR4, 0x400 ;  /* 0x0000040000047882 */ /* 0x000fe20000000000 */
[----:B------:R-:W-:Y:S01]  /*01b0*/  UMOV UR5, 0x1 ;  /* 0x0000000100057882 */ /* 0x000fe20000000000 */
[----:B------:R-:W-:Y:S02]  /*01c0*/  UMOV UR6, 0x80 ;  /* 0x0000008000067882 */ /* 0x000fe40000000000 */
[----:B------:R-:W-:-:S04]  /*01d0*/  UIADD3 UR6, -UR6, 0x100000, URZ ;  /* 0x0010000006067890 */ /* 0x000fc8000fffe13f */
[----:B------:R-:W-:Y:S02]  /*01e0*/  USHF.L.U32 UR7, UR6, 0xb, URZ ;  /* 0x0000000b06077899 */ /* 0x000fe4000800063f */
[----:B------:R-:W-:Y:S02]  /*01f0*/  USHF.L.U32 UR6, UR6, 0x1, URZ ;  /* 0x0000000106067899 */ /* 0x000fe4000800063f */
[----:B0-----:R-:W-:Y:S02]  /*0200*/  ULEA UR8, UR8, UR4, 0x18 ;  /* 0x0000000408087291 */ /* 0x001fe4000f8ec03f */
[----:B------:R-:W-:-:S04]  /*0210*/  UIADD3 UR4, -UR5, 0x100000, URZ ;  /* 0x0010000005047890 */ /* 0x000fc8000fffe13f */
[----:B------:R-:W-:Y:S02]  /*0220*/  USHF.L.U32 UR5, UR4, 0xb, URZ ;  /* 0x0000000b04057899 */ /* 0x000fe4000800063f */
[----:B------:R-:W-:Y:S01]  /*0230*/  USHF.L.U32 UR4, UR4, 0x1, URZ ;  /* 0x0000000104047899 */ /* 0x000fe2000800063f */
[----:B------:R-:W0:Y:S11]  /*0240*/  FENCE.VIEW.ASYNC.S ;  /* 0x00000000000073c6 */ /* 0x000e360000000000 */
[----:B0-----:R0:W1:Y:S01]  /*0250*/  SYNCS.EXCH.64 URZ, [UR8], UR4 ;  /* 0x00000004083f75b2 */ /* 0x0010620008000100 */
[----:B------:R0:W2:Y:S01]  /*0260*/  SYNCS.EXCH.64 URZ, [UR8+0x48], UR6 ;  /* 0x00004806083f75b2 */ /* 0x0000a20008000100 */
[----:B------:R0:W3:Y:S01]  /*0270*/  SYNCS.EXCH.64 URZ, [UR8+0x8], UR4 ;  /* 0x00000804083f75b2 */ /* 0x0000e20008000100 */
[----:B------:R0:W4:Y:S01]  /*0280*/  SYNCS.EXCH.64 URZ, [UR8+0x50], UR6 ;  /* 0x00005006083f75b2 */ /* 0x0001220008000100 */
[----:B------:R0:W0:Y:S01]  /*0290*/  SYNCS.EXCH.64 URZ, [UR8+0x10], UR4 ;  /* 0x00001004083f75b2 */ /* 0x0000220008000100 */
        /* <DEDUP_REMOVED lines=13> */
[----:B------:R-:W-:Y:S01]  /*0370*/  NOP ;  /* 0x0000000000007918 */ /* 0x000fe20000000000 */
.L_x_3:
[----:B0-----:R-:W-:Y:S05]  /*0380*/  BSYNC B0 ;  /* 0x0000000000007941 */ /* 0x001fea0003800000 */
.L_x_2:
[----:B------:R-:W0:Y:S01]  /*0390*/  SHFL.IDX PT, R6, R0, RZ, 0x1f ;  /* 0x00001fff00067589 */ /* 0x000e2200000e0000 */
[----:B------:R-:W-:Y:S01]  /*03a0*/  ELECT P0, URZ, PT ;  /* 0x00000000003f782f */ /* 0x000fe20003800000 */
[----:B------:R-:W-:Y:S01]  /*03b0*/  NOP ;  /* 0x0000000000007918 */ /* 0x000fe20000000000 */
[----:B------:R-:W-:Y:S01]  /*03c0*/  ELECT P1, URZ, PT ;  /* 0x00000000003f782f */ /* 0x000fe20003820000 */
[----:B------:R5:W1:Y:S01]  /*03d0*/  SHFL.IDX PT, R3, R0, RZ, 0x1f ;  /* 0x00001fff00037589 */ /* 0x000a6200000e0000 */
[----:B------:R-:W-:Y:S01]  /*03e0*/  UMOV UR4, 0x20 ;  /* 0x0000002000047882 */ /* 0x000fe20000000000 */
[----:B------:R-:W-:Y:S01]  /*03f0*/  UMOV UR11, 0x80 ;  /* 0x00000080000b7882 */ /* 0x000fe20000000000 */
[----:B------:R-:W-:Y:S01]  /*0400*/  ULDC.64 UR12, c[0x0][0x598] ;  /* 0x00016600000c7ab9 */ /* 0x000fe20000000a00 */
[----:B------:R-:W2:Y:S01]  /*0410*/  SHFL.IDX PT, R4, R4, RZ, 0x1f ;  /* 0x00001fff04047589 */ /* 0x000ea200000e0000 */
[----:B------:R-:W-:Y:S01]  /*0420*/  NOP ;  /* 0x0000000000007918 */ /* 0x000fe20000000000 */
[----:B------:R-:W-:Y:S01]  /*0430*/  VIADD R33, R5, 0xffffffff ;  /* 0xffffffff05217836 */ /* 0x000fe20000000000 */
[----:B------:R-:W-:Y:S01]  /*0440*/  ULDC.64 UR14, c[0x0][0x208] ;  /* 0x00008200000e7ab9 */ /* 0x000fe20000000a00 */
[----:B-----5:R-:W-:-:S02]  /*0450*/  SHF.R.S32.HI R0, RZ, 0x1f, R13 ;  /* 0x0000001fff007819 */ /* 0x020fc4000001140d */
[----:B------:R-:W-:Y:S02]  /*0460*/  ISETP.NE.AND P3, PT, R5, RZ, PT ;  /* 0x000000ff0500720c */ /* 0x000fe40003f65270 */
[----:B------:R-:W-:Y:S02]  /*0470*/  LEA.HI R0, R0, R13, RZ, 0x7 ;  /* 0x0000000d00007211 */ /* 0x000fe400078f38ff */
[----:B------:R-:W-:Y:S02]  /*0480*/  ISETP.GE.U32.AND P2, PT, R33, 0x2, PT ;  /* 0x000000022100780c */ /* 0x000fe40003f46070 */
[----:B------:R-:W-:Y:S02]  /*0490*/  LOP3.LUT R0, R0, 0xffffff80, RZ, 0xc0, !PT ;  /* 0xffffff8000007812 */ /* 0x000fe400078ec0ff */
[----:B0-----:R-:W-:-:S03]  /*04a0*/  ISETP.NE.OR P0, PT, R6, RZ, !P0 ;  /* 0x000000ff0600720c */ /* 0x001fc60004705670 */
[----:B------:R-:W-:Y:S01]  /*04b0*/  IMAD.IADD R11, R13, 0x1, -R0 ;  /* 0x000000010d0b7824 */ /* 0x000fe200078e0a00 */
[----:B-1----:R-:W-:Y:S02]  /*04c0*/  ISETP.NE.OR P1, PT, R3, RZ, !P1 ;  /* 0x000000ff0300720c */ /* 0x002fe40004f25670 */
[----:B------:R-:W-:-:S04]  /*04d0*/  SHF.R.S32.HI R3, RZ, 0x1f, R2 ;  /* 0x0000001fff037819 */ /* 0x000fc80000011402 */
[----:B------:R-:W-:-:S03]  /*04e0*/  LEA.HI R3, R3, R2, RZ, 0x2 ;  /* 0x0000000203037211 */ /* 0x000fc600078f10ff */
[----:B------:R-:W-:Y:S01]  /*04f0*/  VOTEU.ALL UP0, P0 ;  /* 0x00000000003f7886 */ /* 0x000fe20000000000 */
[----:B------:R-:W-:-:S03]  /*0500*/  LOP3.LUT R3, R3, 0xfffffffc, RZ, 0xc0, !PT ;  /* 0xfffffffc03037812 */ /* 0x000fc600078ec0ff */
[----:B------:R-:W-:Y:S01]  /*0510*/  VOTEU.ALL UP1, P1 ;  /* 0x00000000003f7886 */ /* 0x000fe20000820000 */
[----:B------:R-:W0:Y:S01]  /*0520*/  @!UP0 S2UR UR7, SR_CgaCtaId ;  /* 0x00000000000789c3 */ /* 0x000e220000008800 */
[----:B------:R-:W-:Y:S01]  /*0530*/  @!UP0 UMOV UR6, 0x400 ;  /* 0x0000040000068882 */ /* 0x000fe20000000000 */
[----:B------:R-:W-:-:S04]  /*0540*/  @!UP0 UIADD3 UR4, -UR4, 0x100000, URZ ;  /* 0x0010000004048890 */ /* 0x000fc8000fffe13f */
[----:B------:R-:W-:Y:S02]  /*0550*/  @!UP0 USHF.L.U32 UR5, UR4, 0xb, URZ ;  /* 0x0000000b04058899 */ /* 0x000fe4000800063f */
[----:B------:R-:W-:Y:S01]  /*0560*/  @!UP0 USHF.L.U32 UR4, UR4, 0x1, URZ ;  /* 0x0000000104048899 */ /* 0x000fe2000800063f */
[----:B------:R-:W-:Y:S01]  /*0570*/  IMAD.IADD R20, R2, 0x1, -R3 ;  /* 0x0000000102147824 */ /* 0x000fe200078e0a03 */
[----:B------:R-:W-:Y:S01]  /*0580*/  @!UP1 UMOV UR9, 0x400 ;  /* 0x0000040000099882 */ /* 0x000fe20000000000 */
[----:B------:R-:W-:Y:S01]  /*0590*/  VOTEU.ALL UP2, P1 ;  /* 0x00000000003f7886 */ /* 0x000fe20000840000 */
[----:B------:R-:W-:Y:S01]  /*05a0*/  VOTEU.ALL UP3, P1 ;  /* 0x00000000003f7886 */ /* 0x000fe20000860000 */
[----:B------:R-:W-:Y:S01]  /*05b0*/  VOTEU.ALL UP4, P1 ;  /* 0x00000000003f7886 */ /* 0x000fe20000880000 */
[----:B------:R-:W1:Y:S01]  /*05c0*/  @!UP1 S2UR UR10, SR_CgaCtaId ;  /* 0x00000000000a99c3 */ /* 0x000e620000008800 */
[----:B------:R-:W-:Y:S01]  /*05d0*/  VOTEU.ALL UP5, P1 ;  /* 0x00000000003f7886 */ /* 0x000fe200008a0000 */
[----:B------:R-:W-:-:S04]  /*05e0*/  ISETP.NE.U32.AND P1, PT, RZ, UR12, PT ;  /* 0x0000000cff007c0c */ /* 0x000fc8000bf25070 */
[----:B------:R-:W-:Y:S01]  /*05f0*/  ISETP.NE.AND.EX P1, PT, RZ, UR13, PT, P1 ;  /* 0x0000000dff007c0c */ /* 0x000fe2000bf25310 */
[----:B0-----:R-:W-:Y:S02]  /*0600*/  @!UP0 ULEA UR8, UR7, UR6, 0x18 ;  /* 0x0000000607088291 */ /* 0x001fe4000f8ec03f */
[----:B------:R-:W-:-:S04]  /*0610*/  @!UP1 UIADD3 UR6, -UR11, 0x100000, URZ ;  /* 0x001000000b069890 */ /* 0x000fc8000fffe13f */
[----:B------:R-:W-:Y:S02]  /*0620*/  @!UP1 USHF.L.U32 UR7, UR6, 0xb, URZ ;  /* 0x0000000b06079899 */ /* 0x000fe4000800063f */
[----:B------:R-:W-:Y:S01]  /*0630*/  @!UP1 USHF.L.U32 UR6, UR6, 0x1, URZ ;  /* 0x0000000106069899 */ /* 0x000fe2000800063f */
[----:B--2---:R-:W-:Y:S01]  /*0640*/  R2UR UR11, R4 ;  /* 0x00000000040b72ca */ /* 0x004fe200000e0000 */
[----:B------:R-:W-:Y:S01]  /*0650*/  VOTEU.ALL UP0, P0 ;  /* 0x00000000003f7886 */ /* 0x000fe20000000000 */
[----:B-1----:R-:W-:Y:S01]  /*0660*/  @!UP1 ULEA UR9, UR10, UR9, 0x18 ;  /* 0x000000090a099291 */ /* 0x002fe2000f8ec03f */
[----:B------:R-:W-:Y:S01]  /*0670*/  VOTEU.ALL UP1, P0 ;  /* 0x00000000003f7886 */ /* 0x000fe20000020000 */
[C---:B------:R-:W-:Y:S01]  /*0680*/  ISETP.NE.AND P0, PT, R20.reuse, 0x3, PT ;  /* 0x000000031400780c */ /* 0x040fe20003f05270 */
[----:B------:R-:W0:Y:S02]  /*0690*/  FENCE.VIEW.ASYNC.S ;  /* 0x00000000000073c6 */ /* 0x000e240000000000 */
[----:B0-----:R0:W3:Y:S01]  /*06a0*/  @!UP0 SYNCS.EXCH.64 URZ, [UR8+0xc0], UR4 ;  /* 0x0000c004083f85b2 */ /* 0x0010e20008000100 */
[----:B------:R-:W-:-:S04]  /*06b0*/  ISETP.EQ.OR P0, PT, R20, RZ, !P0 ;  /* 0x000000ff1400720c */ /* 0x000fc80004702670 */
[----:B------:R-:W-:-:S04]  /*06c0*/  ISETP.EQ.AND P0, PT, R5, RZ, P0 ;  /* 0x000000ff0500720c */ /* 0x000fc80000702270 */
[----:B------:R-:W-:-:S04]  /*06d0*/  SEL R7, RZ, 0x1, !P0 ;  /* 0x00000001ff077807 */ /* 0x000fc80004000000 */
[----:B------:R-:W-:Y:S01]  /*06e0*/  SEL R7, R7, 0x2, P2 ;  /* 0x0000000207077807 */ /* 0x000fe20001000000 */
[----:B------:R0:W3:Y:S01]  /*06f0*/  @!UP1 SYNCS.EXCH.64 URZ, [UR8+0xc8], UR4 ;  /* 0x0000c804083f95b2 */ /* 0x0000e20008000100 */
[----:B------:R-:W-:Y:S01]  /*0700*/  NOP ;  /* 0x0000000000007918 */ /* 0x000fe20000000000 */
[----:B------:R0:W3:Y:S01]  /*0710*/  @!UP2 SYNCS.EXCH.64 URZ, [UR9+0xa0], UR6 ;  /* 0x0000a006093fa5b2 */ /* 0x0000e20008000100 */
[----:B------:R0:W3:Y:S01]  /*0720*/  @!UP3 SYNCS.EXCH.64 URZ, [UR9+0xa8], UR6 ;  /* 0x0000a806093fb5b2 */ /* 0x0000e20008000100 */
[----:B------:R0:W3:Y:S01]  /*0730*/  @!UP4 SYNCS.EXCH.64 URZ, [UR9+0xb0], UR6 ;  /* 0x0000b006093fc5b2 */ /* 0x0000e20008000100 */
[----:B------:R0:W3:Y:S01]  /*0740*/  @!UP5 SYNCS.EXCH.64 URZ, [UR9+0xb8], UR6 ;  /* 0x0000b806093fd5b2 */ /* 0x0000e20008000100 */
[----:B------:R-:W-:Y:S01]  /*0750*/  NOP ;  /* 0x0000000000007918 */ /* 0x000fe20000000000 */
[----:B---34-:R-:W-:Y:S06]  /*0760*/  BAR.SYNC.DEFER_BLOCKING 0x0 ;  /* 0x0000000000007b1d */ /* 0x018fec0000010000 */
[----:B0-----:R-:W-:Y:S05]  /*0770*/  @!P1 BRA `(.L_x_4) ;  /* 0x00000000001c9947 */ /* 0x001fea0003800000 */
[----:B------:R-:W0:Y:S02]  /*0780*/  LDC.64 R2, c[0x0][0x598] ;  /* 0x00016600ff027b82 */ /* 0x000e240000000a00 */
[----:B0-----:R-:W2:Y:S02]  /*0790*/  LDG.E.64 R2, desc[UR14][R2.64] ;  /* 0x0000000e02027981 */ /* 0x001ea4000c1e1b00 */
[----:B--2---:R-:W-:-:S04]  /*07a0*/  ISETP.NE.U32.AND P0, PT, R2, RZ, PT ;  /* 0x000000ff0200720c */ /* 0x004fc80003f05070 */
[----:B------:R-:W-:-:S13]  /*07b0*/  ISETP.NE.AND.EX P0, PT, R3, RZ, PT, P0 ;  /* 0x000000ff0300720c */ /* 0x000fda0003f05300 */
[----:B------:R-:W-:Y:S05]  /*07c0*/  @!P0 BRA `(.L_x_4) ;  /* 0x0000000000088947 */ /* 0x000fea0003800000 */
[----:B------:R2:W5:Y:S01]  /*07d0*/  LD.E R10, desc[UR14][R2.64] ;  /* 0x0000000e020a7980 */ /* 0x000562000c101900 */
[----:B------:R-:W-:Y:S05]  /*07e0*/  BRA `(.L_x_5) ;  /* 0x0000000000207947 */ /* 0x000fea0003800000 */
.L_x_4:
[----:B------:R-:W-:Y:S02]  /*07f0*/  ULDC.64 UR4, c[0x0][0x588] ;  /* 0x0001620000047ab9 */ /* 0x000fe40000000a00 */
[----:B------:R-:W-:-:S04]  /*0800*/  ISETP.NE.U32.AND P0, PT, RZ, UR4, PT ;  /* 0x00000004ff007c0c */ /* 0x000fc8000bf05070 */
[----:B------:R-:W-:-:S13]  /*0810*/  ISETP.NE.AND.EX P0, PT, RZ, UR5, PT, P0 ;  /* 0x00000005ff007c0c */ /* 0x000fda000bf05300 */
[----:B------:R-:W-:Y:S05]  /*0820*/  @!P0 BRA `(.L_x_6) ;  /* 0x00000000000c8947 */ /* 0x000fea0003800000 */
[----:B------:R-:W0:Y:S02]  /*0830*/  LDC.64 R2, c[0x0][0x588] ;  /* 0x00016200ff027b82 */ /* 0x000e240000000a00 */
[----:B0-----:R0:W5:Y:S01]  /*0840*/  LDG.E R10, desc[UR14][R2.64] ;  /* 0x0000000e020a7981 */ /* 0x001162000c1e1900 */
[----:B------:R-:W-:Y:S05]  /*0850*/  BRA `(.L_x_5) ;  /* 0x0000000000047947 */ /* 0x000fea0003800000 */
.L_x_6:
[----:B------:R-:W1:Y:S02]  /*0860*/  LDC R10, c[0x0][0x580] ;  /* 0x00016000ff0a7b82 */ /* 0x000e640000000800 */
.L_x_5:
[----:B------:R-:W-:Y:S02]  /*0870*/  ULDC.64 UR4, c[0x0][0x5a0] ;  /* 0x0001680000047ab9 */ /* 0x000fe40000000a00 */
[----:B------:R-:W-:-:S04]  /*0880*/  ISETP.NE.U32.AND P0, PT, RZ, UR4, PT ;  /* 0x00000004ff007c0c */ /* 0x000fc8000bf05070 */
[----:B------:R-:W-:-:S13]  /*0890*/  ISETP.NE.AND.EX P0, PT, RZ, UR5, PT, P0 ;  /* 0x00000005ff007c0c */ /* 0x000fda000bf05300 */
[----:B------:R-:W-:Y:S05]  /*08a0*/  @!P0 BRA `(.L_x_7) ;  /* 0x00000000001c8947 */ /* 0x000fea0003800000 */
[----:B0-2---:R-:W0:Y:S02]  /*08b0*/  LDC.64 R2, c[0x0][0x5a0] ;  /* 0x00016800ff027b82 */ /* 0x005e240000000a00 */
[----:B0-----:R-:W2:Y:S02]  /*08c0*/  LDG.E.64 R2, desc[UR14][R2.64] ;  /* 0x0000000e02027981 */ /* 0x001ea4000c1e1b00 */
[----:B--2---:R-:W-:-:S04]  /*08d0*/  ISETP.NE.U32.AND P0, PT, R2, RZ, PT ;  /* 0x000000ff0200720c */ /* 0x004fc80003f05070 */
[----:B------:R-:W-:-:S13]  /*08e0*/  ISETP.NE.AND.EX P0, PT, R3, RZ, PT, P0 ;  /* 0x000000ff0300720c */ /* 0x000fda0003f05300 */
[----:B------:R-:W-:Y:S05]  /*08f0*/  @!P0 BRA `(.L_x_7) ;  /* 0x0000000000088947 */ /* 0x000fea0003800000 */
[----:B------:R0:W5:Y:S01]  /*0900*/  LD.E R12, desc[UR14][R2.64] ;  /* 0x0000000e020c7980 */ /* 0x000162000c101900 */
[----:B------:R-:W-:Y:S05]  /*0910*/  BRA `(.L_x_8) ;  /* 0x0000000000207947 */ /* 0x000fea0003800000 */
.L_x_7:
[----:B------:R-:W-:Y:S02]  /*0920*/  ULDC.64 UR4, c[0x0][0x590] ;  /* 0x0001640000047ab9 */ /* 0x000fe40000000a00 */
[----:B------:R-:W-:-:S04]  /*0930*/  ISETP.NE.U32.AND P0, PT, RZ, UR4, PT ;  /* 0x00000004ff007c0c */ /* 0x000fc8000bf05070 */
[----:B------:R-:W-:-:S13]  /*0940*/  ISETP.NE.AND.EX P0, PT, RZ, UR5, PT, P0 ;  /* 0x00000005ff007c0c */ /* 0x000fda000bf05300 */
[----:B------:R-:W-:Y:S05]  /*0950*/  @!P0 BRA `(.L_x_9) ;  /* 0x00000000000c8947 */ /* 0x000fea0003800000 */
[----:B0-2---:R-:W0:Y:S02]  /*0960*/  LDC.64 R2, c[0x0][0x590] ;  /* 0x00016400ff027b82 */ /* 0x005e240000000a00 */
[----:B0-----:R4:W5:Y:S01]  /*0970*/  LDG.E R12, desc[UR14][R2.64] ;  /* 0x0000000e020c7981 */ /* 0x001962000c1e1900 */
[----:B------:R-:W-:Y:S05]  /*0980*/  BRA `(.L_x_8) ;  /* 0x0000000000047947 */ /* 0x000fea0003800000 */
.L_x_9:
[----:B------:R-:W3:Y:S02]  /*0990*/  LDC R12, c[0x0][0x584] ;  /* 0x00016100ff0c7b82 */ /* 0x000ee40000000800 */
.L_x_8:
[----:B------:R-:W1:Y:S01]  /*09a0*/  LDC R0, c[0x0][0x65c] ;  /* 0x00019700ff007b82 */ /* 0x000e620000000800 */
[----:B------:R-:W0:Y:S01]  /*09b0*/  S2R R21, SR_CTAID.Y ;  /* 0x0000000000157919 */ /* 0x000e220000002600 */
[----:B------:R-:W-:Y:S01]  /*09c0*/  ULDC UR8, c[0x0][0x28c] ;  /* 0x0000a30000087ab9 */ /* 0x000fe20000000800 */
[----:B------:R-:W-:Y:S01]  /*09d0*/  ISETP.NE.AND P0, PT, R5, 0x2, PT ;  /* 0x000000020500780c */ /* 0x000fe20003f05270 */
[----:B------:R-:W-:Y:S01]  /*09e0*/  UIADD3 UR8, UR8, 0x7f, URZ ;  /* 0x0000007f08087890 */ /* 0x000fe2000fffe03f */
[----:B------:R-:W3:Y:S01]  /*09f0*/  S2R R14, SR_CTAID.X ;  /* 0x00000000000e7919 */ /* 0x000ee20000002500 */
[----:B------:R-:W-:Y:S01]  /*0a00*/  UMOV UR5, URZ ;  /* 0x0000003f00057c82 */ /* 0x000fe20008000000 */
[----:B------:R-:W-:Y:S01]  /*0a10*/  UMOV UR4, URZ ;  /* 0x0000003f00047c82 */ /* 0x000fe20008000000 */
[----:B------:R-:W-:-:S04]  /*0a20*/  USHF.R.S32.HI UR9, URZ, 0x1f, UR8 ;  /* 0x0000001f3f097899 */ /* 0x000fc80008011408 */
[----:B------:R-:W-:-:S04]  /*0a30*/  ULEA.HI UR9, UR9, UR8, URZ, 0x7 ;  /* 0x0000000809097291 */ /* 0x000fc8000f8f383f */
[----:B------:R-:W-:Y:S01]  /*0a40*/  USHF.R.S32.HI UR13, URZ, 0x7, UR9 ;  /* 0x000000073f0d7899 */ /* 0x000fe20008011409 */
[----:B-1----:R-:W-:-:S13]  /*0a50*/  ISETP.NE.AND P2, PT, R0, 0x1, PT ;  /* 0x000000010000780c */ /* 0x002fda0003f45270 */
[----:B------:R-:W3:Y:S01]  /*0a60*/  @P2 LDC R15, c[0x0][0x10] ;  /* 0x00000400ff0f2b82 */ /* 0x000ee20000000800 */
[----:B0-2-4-:R-:W-:Y:S02]  /*0a70*/  @P2 IMAD.MOV.U32 R2, RZ, RZ, R21 ;  /* 0x000000ffff022224 */ /* 0x015fe400078e0015 */
[----:B------:R-:W-:Y:S02]  /*0a80*/  @P2 IMAD.MOV.U32 R3, RZ, RZ, RZ ;  /* 0x000000ffff032224 */ /* 0x000fe400078e00ff */
[----:B------:R-:W-:-:S03]  /*0a90*/  @P2 IMAD.MOV.U32 R5, RZ, RZ, RZ ;  /* 0x000000ffff052224 */ /* 0x000fc600078e00ff */
[----:B------:R-:W0:Y:S01]  /*0aa0*/  @!P2 LDC R9, c[0x0][0xc] ;  /* 0x00000300ff09ab82 */ /* 0x000e220000000800 */
[----:B------:R-:W-:Y:S01]  /*0ab0*/  ULDC UR6, c[0x0][0xc] ;  /* 0x0000030000067ab9 */ /* 0x000fe20000000800 */
[----:B------:R-:W-:Y:S02]  /*0ac0*/  ULDC UR7, c[0x0][0x10] ;  /* 0x0000040000077ab9 */ /* 0x000fe40000000800 */
[----:B------:R-:W-:-:S04]  /*0ad0*/  UIMAD.WIDE.U32 UR6, UR6, UR7, URZ ;  /* 0x00000007060672a5 */ /* 0x000fc8000f8e003f */
[----:B------:R-:W1:Y:S01]  /*0ae0*/  LDC R8, c[0x0][0x14] ;  /* 0x00000500ff087b82 */ /* 0x000e620000000800 */
[----:B---3--:R-:W-:-:S04]  /*0af0*/  @P2 IMAD.WIDE.U32 R2, R14, R15, R2 ;  /* 0x0000000f0e022225 */ /* 0x008fc800078e0002 */
[----:B------:R-:W-:Y:S02]  /*0b00*/  IMAD.MOV.U32 R15, RZ, RZ, RZ ;  /* 0x000000ffff0f7224 */ /* 0x000fe400078e00ff */
[----:B------:R-:W-:Y:S02]  /*0b10*/  @P2 IMAD.IADD R3, R3, 0x1, R5 ;  /* 0x0000000103032824 */ /* 0x000fe400078e0205 */
[----:B0-----:R-:W-:-:S04]  /*0b20*/  @!P2 IMAD.WIDE.U32 R4, R9, R21, R14 ;  /* 0x000000150904a225 */ /* 0x001fc800078e000e */
[----:B------:R-:W-:Y:S02]  /*0b30*/  @!P2 IMAD.MOV.U32 R2, RZ, RZ, R4 ;  /* 0x000000ffff02a224 */ /* 0x000fe400078e0004 */
[----:B------:R-:W-:Y:S02]  /*0b40*/  @!P2 IMAD.MOV.U32 R3, RZ, RZ, R5 ;  /* 0x000000ffff03a224 */ /* 0x000fe400078e0005 */
[C---:B-1----:R-:W-:Y:S02]  /*0b50*/  IMAD R17, R8.reuse, UR7, RZ ;  /* 0x0000000708117c24 */ /* 0x042fe4000f8e02ff */
[----:B------:R-:W-:Y:S01]  /*0b60*/  IMAD.WIDE.U32 R8, R8, UR6, RZ ;  /* 0x0000000608087c25 */ /* 0x000fe2000f8e00ff */
[----:B------:R-:W-:-:S03]  /*0b70*/  ULDC.64 UR6, c[0x0][0x650] ;  /* 0x0001940000067ab9 */ /* 0x000fc60000000a00 */
[----:B------:R-:W-:Y:S01]  /*0b80*/  IMAD.IADD R0, R9, 0x1, R17 ;  /* 0x0000000109007824 */ /* 0x000fe200078e0211 */
[----:B------:R-:W-:Y:S06]  /*0b90*/  @P0 BRA `(.L_x_10) ;  /* 0x0000000000200947 */ /* 0x000fec0003800000 */
[----:B------:R-:W-:Y:S01]  /*0ba0*/  UISETP.GE.U32.AND UP0, UPT, UR13, 0x9, UPT ;  /* 0x000000090d00788c */ /* 0x000fe2000bf06070 */
[----:B------:R-:W-:Y:S01]  /*0bb0*/  IADD3 R2, P0, R2, R8, RZ ;  /* 0x0000000802027210 */ /* 0x000fe20007f1e0ff */
[----:B------:R-:W-:-:S04]  /*0bc0*/  UIMAD.WIDE.U32 UR4, UR13, 0x38e38e39, URZ ;  /* 0x38e38e390d0478a5 */ /* 0x000fc8000f8e003f */
[----:B------:R-:W-:Y:S01]  /*0bd0*/  USHF.R.U32.HI UR5, URZ, 0x1, UR5 ;  /* 0x000000013f057899 */ /* 0x000fe20008011605 */
[----:B------:R-:W-:Y:S02]  /*0be0*/  IMAD.X R3, R0, 0x1, R3, P0 ;  /* 0x0000000100037824 */ /* 0x000fe400000e0603 */
[----:B------:R-:W-:Y:S02]  /*0bf0*/  UMOV UR4, URZ ;  /* 0x0000003f00047c82 */ /* 0x000fe40008000000 */
[----:B------:R-:W-:Y:S02]  /*0c00*/  @UP0 ULOP3.LUT UR4, UR5, 0x1, URZ, 0xc0, !UPT ;  /* 0x0000000105040892 */ /* 0x000fe4000f8ec03f */
[----:B------:R-:W-:-:S12]  /*0c10*/  UIMAD UR5, UR5, -0x9, UR13 ;  /* 0xfffffff7050578a4 */ /* 0x000fd8000f8e020d */
.L_x_10:
[----:B------:R-:W-:Y:S01]  /*0c20*/  ISETP.GE.U32.AND P0, PT, R2, UR6, PT ;  /* 0x0000000602007c0c */ /* 0x000fe2000bf06070 */
[----:B------:R-:W-:Y:S01]  /*0c30*/  IMAD.MOV.U32 R6, RZ, RZ, -0x1 ;  /* 0xffffffffff067424 */ /* 0x000fe200078e00ff */
[----:B------:R-:W-:Y:S01]  /*0c40*/  PRMT R16, RZ, 0x7610, R16 ;  /* 0x00007610ff107816 */ /* 0x000fe20000000010 */
[----:B------:R-:W-:Y:S01]  /*0c50*/  IMAD.MOV.U32 R5, RZ, RZ, -0x1 ;  /* 0xffffffffff057424 */ /* 0x000fe200078e00ff */
[----:B------:R-:W-:Y:S01]  /*0c60*/  ISETP.GE.U32.AND.EX P0, PT, R3, UR7, PT, P0 ;  /* 0x0000000703007c0c */ /* 0x000fe2000bf06100 */
[----:B------:R-:W-:-:S12]  /*0c70*/  IMAD.MOV.U32 R4, RZ, RZ, -0x1 ;  /* 0xffffffffff047424 */ /* 0x000fd800078e00ff */
[----:B------:R-:W-:Y:S05]  /*0c80*/  @P0 BRA `(.L_x_11) ;  /* 0x00000004005c0947 */ /* 0x000fea0003800000 */
[----:B------:R-:W0:Y:S01]  /*0c90*/  LDC.64 R24, c[0x0][0x628] ;  /* 0x00018a00ff187b82 */ /* 0x000e220000000a00 */
[----:B------:R-:W-:Y:S02]  /*0ca0*/  IMAD.MOV.U32 R4, RZ, RZ, R2 ;  /* 0x000000ffff047224 */ /* 0x000fe400078e0002 */
[----:B------:R-:W-:-:S05]  /*0cb0*/  IMAD.MOV.U32 R5, RZ, RZ, R3 ;  /* 0x000000ffff057224 */ /* 0x000fca00078e0003 */
[----:B------:R-:W1:Y:S08]  /*0cc0*/  LDC R6, c[0x0][0x630] ;  /* 0x00018c00ff067b82 */ /* 0x000e700000000800 */
[----:B------:R-:W2:Y:S01]  /*0cd0*/  LDC.64 R26, c[0x0][0x620] ;  /* 0x00018800ff1a7b82 */ /* 0x000ea20000000a00 */
[----:B0-----:R-:W-:-:S04]  /*0ce0*/  ISETP.NE.U32.AND P0, PT, R24, RZ, PT ;  /* 0x000000ff1800720c */ /* 0x001fc80003f05070 */
[----:B------:R-:W-:-:S13]  /*0cf0*/  ISETP.NE.AND.EX P0, PT, R25, RZ, PT, P0 ;  /* 0x000000ff1900720c */ /* 0x000fda0003f05300 */
[----:B-12---:R-:W-:Y:S05]  /*0d00*/  @!P0 BRA `(.L_x_12) ;  /* 0x0000000000288947 */ /* 0x006fea0003800000 */
[----:B------:R-:W0:Y:S02]  /*0d10*/  LDC R19, c[0x0][0x634] ;  /* 0x00018d00ff137b82 */ /* 0x000e240000000800 */
[----:B0-----:R-:W-:-:S05]  /*0d20*/  IADD3 R19, P0, R2, R19, RZ ;  /* 0x0000001302137210 */ /* 0x001fca0007f1e0ff */
[----:B------:R-:W-:-:S04]  /*0d30*/  IMAD.X R23, RZ, RZ, R3, P0 ;  /* 0x000000ffff177224 */ /* 0x000fc800000e0603 */
[----:B------:R-:W-:-:S04]  /*0d40*/  IMAD.WIDE.U32 R4, R23, R24, RZ ;  /* 0x0000001817047225 */ /* 0x000fc800078e00ff */
[----:B------:R-:W-:-:S04]  /*0d50*/  IMAD.WIDE.U32 R16, P0, R19, R25, R4 ;  /* 0x0000001913107225 */ /* 0x000fc80007800004 */
[----:B------:R-:W-:-:S04]  /*0d60*/  IMAD.WIDE.U32 R4, R19, R24, RZ ;  /* 0x0000001813047225 */ /* 0x000fc800078e00ff */
[----:B------:R-:W-:Y:S01]  /*0d70*/  IMAD.X R19, RZ, RZ, RZ, P0 ;  /* 0x000000ffff137224 */ /* 0x000fe200000e06ff */
[----:B------:R-:W-:Y:S01]  /*0d80*/  IADD3 RZ, P0, R5, R16, RZ ;  /* 0x0000001005ff7210 */ /* 0x000fe20007f1e0ff */
[----:B------:R-:W-:-:S04]  /*0d90*/  IMAD.MOV.U32 R18, RZ, RZ, R17 ;  /* 0x000000ffff127224 */ /* 0x000fc800078e0011 */
[----:B------:R-:W-:-:S08]  /*0da0*/  IMAD.WIDE.U32.X R4, R23, R25, R18, P0 ;  /* 0x0000001917047225 */ /* 0x000fd000000e0412 */
.L_x_12:
[--C-:B------:R-:W-:Y:S01]  /*0db0*/  SHF.R.U64 R32, R4, R6, R5.reuse ;  /* 0x0000000604207219 */ /* 0x100fe20000001205 */
[----:B------:R-:W0:Y:S01]  /*0dc0*/  LDC.64 R28, c[0x0][0x640] ;  /* 0x00019000ff1c7b82 */ /* 0x000e220000000a00 */
[----:B------:R-:W-:Y:S01]  /*0dd0*/  I2FP.F32.U32 R4, R14 ;  /* 0x0000000e00047245 */ /* 0x000fe20000201000 */
[----:B------:R-:W-:Y:S01]  /*0de0*/  ULDC UR6, c[0x0][0x150] ;  /* 0x0000540000067ab9 */ /* 0x000fe20000000800 */
[----:B------:R-:W-:Y:S02]  /*0df0*/  SHF.R.U32.HI R5, RZ, R6, R5 ;  /* 0x00000006ff057219 */ /* 0x000fe40000011605 */
[----:B------:R-:W-:Y:S01]  /*0e00*/  IADD3 R17, P0, RZ, -R32, RZ ;  /* 0x80000020ff117210 */ /* 0x000fe20007f1e0ff */
[----:B------:R-:W-:Y:S01]  /*0e10*/  FMUL R6, R4, UR6 ;  /* 0x0000000604067c20 */ /* 0x000fe20008400000 */
[----:B------:R-:W-:Y:S01]  /*0e20*/  ULDC UR6, c[0x0][0x154] ;  /* 0x0000550000067ab9 */ /* 0x000fe20000000800 */
[----:B------:R-:W1:Y:S02]  /*0e30*/  LDC R18, c[0x0][0x618] ;  /* 0x00018600ff127b82 */ /* 0x000e640000000800 */
[----:B------:R-:W-:-:S02]  /*0e40*/  IMAD.X R19, RZ, RZ, ~R5, P0 ;  /* 0x000000ffff137224 */ /* 0x000fc400000e0e05 */
[----:B------:R-:W2:Y:S01]  /*0e50*/  F2I.U32.TRUNC.NTZ R6, R6 ;  /* 0x0000000600067305 */ /* 0x000ea2000020f000 */
[----:B------:R-:W-:-:S03]  /*0e60*/  IMAD.WIDE.U32 R4, R17, R26, R2 ;  /* 0x0000001a11047225 */ /* 0x000fc600078e0002 */
[----:B------:R-:W3:Y:S01]  /*0e70*/  LDC R15, c[0x0][0x144] ;  /* 0x00005100ff0f7b82 */ /* 0x000ee20000000800 */
[----:B------:R-:W-:-:S04]  /*0e80*/  IMAD R16, R19, R26, RZ ;  /* 0x0000001a13107224 */ /* 0x000fc800078e02ff */
[----:B------:R-:W-:-:S03]  /*0e90*/  IMAD R17, R17, R27, R16 ;  /* 0x0000001b11117224 */ /* 0x000fc600078e0210 */
[----:B------:R-:W4:Y:S01]  /*0ea0*/  LDC R22, c[0x0][0x608] ;  /* 0x00018200ff167b82 */ /* 0x000f220000000800 */
[----:B------:R-:W-:Y:S01]  /*0eb0*/  IMAD.IADD R17, R5, 0x1, R17 ;  /* 0x0000000105117824 */ /* 0x000fe200078e0211 */
[----:B0-----:R-:W-:Y:S01]  /*0ec0*/  ISETP.NE.U32.AND P0, PT, R28, RZ, PT ;  /* 0x000000ff1c00720c */ /* 0x001fe20003f05070 */
[----:B--2---:R-:W-:-:S03]  /*0ed0*/  IMAD.MOV R5, RZ, RZ, -R6 ;  /* 0x000000ffff057224 */ /* 0x004fc600078e0a06 */
[----:B------:R-:W-:Y:S02]  /*0ee0*/  ISETP.NE.AND.EX P0, PT, R29, RZ, PT, P0 ;  /* 0x000000ff1d00720c */ /* 0x000fe40003f05300 */
[----:B------:R-:W0:Y:S01]  /*0ef0*/  LDC R19, c[0x0][0x658] ;  /* 0x00019600ff137b82 */ /* 0x000e220000000800 */
[-CC-:B-1----:R-:W-:Y:S02]  /*0f00*/  SHF.R.U64 R26, R4, R18.reuse, R17.reuse ;  /* 0x00000012041a7219 */ /* 0x182fe40000001211 */
[----:B------:R-:W-:Y:S02]  /*0f10*/  I2FP.F32.U32 R4, R21 ;  /* 0x0000001500047245 */ /* 0x000fe40000201000 */
[----:B------:R-:W-:Y:S01]  /*0f20*/  SHF.R.U32.HI R17, RZ, R18, R17 ;  /* 0x00000012ff117219 */ /* 0x000fe20000011611 */
[----:B------:R-:W-:Y:S02]  /*0f30*/  IMAD.MOV.U32 R18, RZ, RZ, 0x1 ;  /* 0x00000001ff127424 */ /* 0x000fe400078e00ff */
[----:B------:R-:W1:Y:S01]  /*0f40*/  LDC R24, c[0x0][0x148] ;  /* 0x00005200ff187b82 */ /* 0x000e620000000800 */
[----:B---3--:R-:W-:-:S02]  /*0f50*/  IMAD R6, R15, R5, R14 ;  /* 0x000000050f067224 */ /* 0x008fc400078e020e */
[----:B------:R-:W-:Y:S01]  /*0f60*/  FMUL R5, R4, UR6 ;  /* 0x0000000604057c20 */ /* 0x000fe20008400000 */
[----:B------:R-:W-:-:S04]  /*0f70*/  IMAD.MOV.U32 R4, RZ, RZ, -0x1 ;  /* 0xffffffffff047424 */ /* 0x000fc800078e00ff */
[----:B------:R-:W2:Y:S01]  /*0f80*/  LDC R25, c[0x0][0x600] ;  /* 0x00018000ff197b82 */ /* 0x000ea20000000800 */
[-CC-:B----4-:R-:W-:Y:S02]  /*0f90*/  SHF.R.U64 R34, R26, R22.reuse, R17.reuse ;  /* 0x000000161a227219 */ /* 0x190fe40000001211 */
[----:B------:R-:W-:Y:S02]  /*0fa0*/  SHF.R.U32.HI R14, RZ, R22, R17 ;  /* 0x00000016ff0e7219 */ /* 0x000fe40000011611 */
[----:B------:R3:W4:Y:S03]  /*0fb0*/  F2I.U32.TRUNC.NTZ R22, R5 ;  /* 0x0000000500167305 */ /* 0x000726000020f000 */
[----:B------:R-:W1:Y:S01]  /*0fc0*/  LDC R27, c[0x0][0x648] ;  /* 0x00019200ff1b7b82 */ /* 0x000e620000000800 */
[-C--:B0-----:R-:W-:Y:S02]  /*0fd0*/  SHF.R.U64 R36, R34, R19.reuse, R14 ;  /* 0x0000001322247219 */ /* 0x081fe4000000120e */
[----:B------:R-:W-:-:S02]  /*0fe0*/  SHF.L.U32 R4, R4, R19, RZ ;  /* 0x0000001304047219 */ /* 0x000fc400000006ff */
[-C--:B------:R-:W-:Y:S02]  /*0ff0*/  SHF.R.U32.HI R14, RZ, R19.reuse, R14 ;  /* 0x00000013ff0e7219 */ /* 0x080fe4000001160e */
[----:B------:R-:W-:Y:S01]  /*1000*/  SHF.L.U32 R18, R18, R19, RZ ;  /* 0x0000001312127219 */ /* 0x000fe200000006ff */
[----:B------:R-:W0:Y:S01]  /*1010*/  LDC R31, c[0x0][0x638] ;  /* 0x00018e00ff1f7b82 */ /* 0x000e220000000800 */
[----:B------:R-:W-:Y:S01]  /*1020*/  LOP3.LUT R19, RZ, R4, RZ, 0x33, !PT ;  /* 0x00000004ff137212 */ /* 0x000fe200078e33ff */
[----:B------:R-:W-:Y:S02]  /*1030*/  IMAD.MOV.U32 R4, RZ, RZ, R36 ;  /* 0x000000ffff047224 */ /* 0x000fe400078e0024 */
[----:B---3--:R-:W-:-:S04]  /*1040*/  IMAD.MOV.U32 R5, RZ, RZ, R14 ;  /* 0x000000ffff057224 */ /* 0x008fc800078e000e */
[----:B------:R-:W3:Y:S01]  /*1050*/  LDC R30, c[0x0][0x610] ;  /* 0x00018400ff1e7b82 */ /* 0x000ee20000000800 */
[----:B----4-:R-:W-:Y:S05]  /*1060*/  @!P0 BRA `(.L_x_13) ;  /* 0x0000000000288947 */ /* 0x010fea0003800000 */
[----:B------:R-:W4:Y:S02]  /*1070*/  LDC R17, c[0x0][0x64c] ;  /* 0x00019300ff117b82 */ /* 0x000f240000000800 */
[----:B----4-:R-:W-:-:S05]  /*1080*/  IADD3 R17, P0, R36, R17, RZ ;  /* 0x0000001124117210 */ /* 0x010fca0007f1e0ff */
        /* <DEDUP_REMOVED lines=8> */
.L_x_13:
[----:B-1----:R-:W-:Y:S01]  /*1110*/  SHF.R.U64 R4, R4, R27, R5 ;  /* 0x0000001b04047219 */ /* 0x002fe20000001205 */
[----:B--2---:R-:W-:Y:S01]  /*1120*/  VIADD R5, R25, 0xffffffff ;  /* 0xffffffff19057836 */ /* 0x004fe20000000000 */
[----:B------:R-:W-:Y:S01]  /*1130*/  LOP3.LUT R19, R34, R19, RZ, 0xc0, !PT ;  /* 0x0000001322137212 */ /* 0x000fe200078ec0ff */
[----:B------:R-:W-:Y:S02]  /*1140*/  IMAD.MOV R22, RZ, RZ, -R22 ;  /* 0x000000ffff167224 */ /* 0x000fe400078e0a16 */
[----:B------:R-:W-:Y:S01]  /*1150*/  IMAD.MOV R14, RZ, RZ, -R4 ;  /* 0x000000ffff0e7224 */ /* 0x000fe200078e0a04 */
[----:B------:R-:W-:Y:S01]  /*1160*/  LOP3.LUT R5, R26, R5, RZ, 0xc0, !PT ;  /* 0x000000051a057212 */ /* 0x000fe200078ec0ff */
[----:B------:R-:W-:Y:S02]  /*1170*/  IMAD R19, R18, R4, R19 ;  /* 0x0000000412137224 */ /* 0x000fe400078e0213 */
[----:B------:R-:W-:Y:S02]  /*1180*/  @P2 IMAD R6, R24, R22, R21 ;  /* 0x0000001618062224 */ /* 0x000fe400078e0215 */
[----:B0-----:R-:W-:-:S02]  /*1190*/  IMAD R4, R14, R31, R36 ;  /* 0x0000001f0e047224 */ /* 0x001fc400078e0224 */
[----:B---3--:R-:W-:Y:S02]  /*11a0*/  IMAD R6, R19, R30, R6 ;  /* 0x0000001e13067224 */ /* 0x008fe400078e0206 */
[----:B------:R-:W-:Y:S02]  /*11b0*/  IMAD R15, R4, R25, R5 ;  /* 0x00000019040f7224 */ /* 0x000fe400078e0205 */
[----:B------:R-:W-:Y:S02]  /*11c0*/  IMAD.MOV.U32 R16, RZ, RZ, 0x1 ;  /* 0x00000001ff107424 */ /* 0x000fe400078e00ff */
[----:B------:R-:W-:Y:S01]  /*11d0*/  IMAD.MOV.U32 R4, RZ, RZ, R32 ;  /* 0x000000ffff047224 */ /* 0x000fe200078e0020 */
[----:B------:R-:W-:Y:S02]  /*11e0*/  SEL R5, R15, R6, !P2 ;  /* 0x000000060f057207 */ /* 0x000fe40005000000 */
[----:B------:R-:W-:-:S07]  /*11f0*/  SEL R6, R6, R15, !P2 ;  /* 0x0000000f06067207 */ /* 0x000fce0005000000 */
.L_x_11:
[----:B------:R-:W-:Y:S05]  /*1200*/  @!P3 BRA `(.L_x_14) ;  /* 0x0000006c00b8b947 */ /* 0x000fea0003800000 */
[----:B------:R-:W-:-:S13]  /*1210*/  ISETP.GT.U32.AND P0, PT, R33, 0x1, PT ;  /* 0x000000012100780c */ /* 0x000fda0003f04070 */
[----:B------:R-:W-:Y:S05]  /*1220*/  @P0 EXIT ;  /* 0x000000000000094d */ /* 0x000fea0003800000 */
.L_x_15:
[----:B------:R-:W-:-:S08]  /*1230*/  NOP ;  /* 0x0000000000007918 */ /* 0x000fd00000000000 */
[----:B------:R-:W0:Y:S02]  /*1240*/  USETMAXREG.TRY_ALLOC.CTAPOOL UP0, 0xe8 ;  /* 0x000000e8000079c8 */ /* 0x000e240008000600 */
[----:B0-----:R-:W-:-:S13]  /*1250*/  PLOP3.LUT P0, PT, PT, PT, UP0, 0x80, 0x0 ;  /* 0x000000000000781c */ /* 0x001fda0003f0f008 */
[----:B------:R-:W-:Y:S05]  /*1260*/  @!P0 BRA `(.L_x_15) ;  /* 0xfffffffc00f08947 */ /* 0x000fea000383ffff */
[----:B------:R-:W-:-:S13]  /*1270*/  LOP3.LUT P0, RZ, R16, 0xff, RZ, 0xc0, !PT ;  /* 0x000000ff10ff7812 */ /* 0x000fda000780c0ff */
[----:B------:R-:W-:Y:S05]  /*1280*/  @!P0 EXIT ;  /* 0x000000000000894d */ /* 0x000fea0003800000 */
[----:B------:R-:W0:Y:S01]  /*1290*/  S2UR UR6, SR_CgaCtaId ;  /* 0x00000000000679c3 */ /* 0x000e220000008800 */
[----:B------:R-:W-:Y:S01]  /*12a0*/  SHF.R.S32.HI R14, RZ, 0x1f, R11 ;  /* 0x0000001fff0e7819 */ /* 0x000fe2000001140b */
[----:B------:R-:W-:Y:S01]  /*12b0*/  UIADD3 UR7, UR11, -0x1, URZ ;  /* 0xffffffff0b077890 */ /* 0x000fe2000fffe03f */
[----:B------:R-:W-:Y:S01]  /*12c0*/  LOP3.LUT R146, R7, 0x1, RZ, 0xfc, !PT ;  /* 0x0000000107927812 */ /* 0x000fe200078efcff */
[----:B------:R-:W-:Y:S01]  /*12d0*/  UMOV UR9, 0x400 ;  /* 0x0000040000097882 */ /* 0x000fe20000000000 */
[CC--:B------:R-:W-:Y:S01]  /*12e0*/  LEA.HI R13, R14.reuse, R11.reuse, RZ, 0x2 ;  /* 0x0000000b0e0d7211 */ /* 0x0c0fe200078f10ff */
[----:B------:R-:W-:Y:S01]  /*12f0*/  UISETP.LT.AND UP0, UPT, UR13, 0x1, UPT ;  /* 0x000000010d00788c */ /* 0x000fe2000bf01270 */
[----:B------:R-:W-:Y:S01]  /*1300*/  LEA.HI R17, R14, R11, RZ, 0x5 ;  /* 0x0000000b0e117211 */ /* 0x000fe200078f28ff */
[----:B------:R-:W-:Y:S01]  /*1310*/  USHF.L.U32 UR21, UR13, 0x1, URZ ;  /* 0x000000010d157899 */ /* 0x000fe2000800063f */
[--C-:B------:R-:W-:Y:S01]  /*1320*/  SHF.R.S32.HI R15, RZ, 0x2, R13.reuse ;  /* 0x00000002ff0f7819 */ /* 0x100fe2000001140d */
[----:B------:R-:W-:Y:S01]  /*1330*/  USEL UR10, UR13, 0x1, UP0 ;  /* 0x000000010d0a7887 */ /* 0x000fe20008000000 */
[----:B------:R-:W-:Y:S01]  /*1340*/  SHF.R.S32.HI R16, RZ, 0x1f, R13 ;  /* 0x0000001fff107819 */ /* 0x000fe2000001140d */
[----:B------:R-:W-:Y:S01]  /*1350*/  UISETP.NE.AND UP0, UPT, UR7, URZ, UPT ;  /* 0x0000003f0700728c */ /* 0x000fe2000bf05270 */
[----:B------:R-:W-:Y:S01]  /*1360*/  SHF.R.S32.HI R17, RZ, 0x5, R17 ;  /* 0x00000005ff117819 */ /* 0x000fe20000011411 */
[----:B------:R-:W-:Y:S01]  /*1370*/  UIADD3 UR10, -UR10, UR13, URZ ;  /* 0x0000000d0a0a7290 */ /* 0x000fe2000fffe13f */
[----:B------:R-:W-:-:S04]  /*1380*/  LEA.HI R16, R16, R15, RZ, 0x3 ;  /* 0x0000000f10107211 */ /* 0x000fc800078f18ff */
[----:B------:R-:W-:Y:S01]  /*1390*/  LOP3.LUT R16, R16, 0xfffffff8, RZ, 0xc0, !PT ;  /* 0xfffffff810107812 */ /* 0x000fe200078ec0ff */
[----:B0-----:R-:W-:-:S04]  /*13a0*/  ULEA UR9, UR6, UR9, 0x18 ;  /* 0x0000000906097291 */ /* 0x001fc8000f8ec03f */
[----:B------:R-:W-:Y:S01]  /*13b0*/  IMAD.IADD R14, R15, 0x1, -R16 ;  /* 0x000000010f0e7824 */ /* 0x000fe200078e0a10 */
[----:B------:R-:W-:Y:S01]  /*13c0*/  USHF.L.U32 UR6, UR7, 0x3, URZ ;  /* 0x0000000307067899 */ /* 0x000fe2000800063f */
[----:B------:R-:W-:Y:S01]  /*13d0*/  LOP3.LUT R16, R13, 0xfffffffc, RZ, 0xc0, !PT ;  /* 0xfffffffc0d107812 */ /* 0x000fe200078ec0ff */
[----:B------:R-:W-:Y:S01]  /*13e0*/  USEL UR7, URZ, 0x1, UP0 ;  /* 0x000000013f077887 */ /* 0x000fe20008000000 */
[--C-:B------:R-:W-:Y:S01]  /*13f0*/  IMAD R13, R17, -0x10, -R14.reuse ;  /* 0xfffffff0110d7824 */ /* 0x100fe200078e0a0e */
[----:B------:R-:W-:Y:S01]  /*1400*/  ULOP3.LUT UR6, UR6, 0x8, URZ, 0xc0, !UPT ;  /* 0x0000000806067892 */ /* 0x000fe2000f8ec03f */
[----:B------:R-:W-:Y:S01]  /*1410*/  SHF.R.S32.HI R15, RZ, 0x1f, R14 ;  /* 0x0000001fff0f7819 */ /* 0x000fe2000001140e */
[----:B------:R-:W-:Y:S01]  /*1420*/  UIADD3 UR22, UR9, 0xa0, URZ ;  /* 0x000000a009167890 */ /* 0x000fe2000fffe03f */
[----:B------:R-:W-:Y:S01]  /*1430*/  IMAD.IADD R11, R11, 0x1, -R16 ;  /* 0x000000010b0b7824 */ /* 0x000fe200078e0a10 */
[----:B------:R-:W-:Y:S01]  /*1440*/  ULOP3.LUT UR23, UR6, 0x8, URZ, 0x3c, !UPT ;  /* 0x0000000806177892 */ /* 0x000fe2000f8e3c3f */
[----:B------:R-:W-:Y:S01]  /*1450*/  IMAD.U32 R148, RZ, RZ, UR7 ;  /* 0x00000007ff947e24 */ /* 0x000fe2000f8e00ff */
[----:B------:R-:W-:Y:S01]  /*1460*/  ULOP3.LUT UR12, UR6, 0x18, URZ, 0x3c, !UPT ;  /* 0x00000018060c7892 */ /* 0x000fe2000f8e3c3f */
[----:B------:R-:W-:Y:S01]  /*1470*/  IMAD.WIDE R14, R17, 0x10, R14 ;  /* 0x00000010110e7825 */ /* 0x000fe200078e020e */
[----:B------:R-:W-:Y:S01]  /*1480*/  ULEA UR11, UR11, UR22, 0x3 ;  /* 0x000000160b0b7291 */ /* 0x000fe2000f8e183f */
[----:B------:R-:W-:-:S02]  /*1490*/  ULDC UR6, c[0x0][0x284] ;  /* 0x0000a10000067ab9 */ /* 0x000fc40000000800 */
[----:B------:R-:W-:-:S09]  /*14a0*/  VIADD R13, R13, UR6 ;  /* 0x000000060d0d7c36 */ /* 0x000fd20008000000 */
.L_x_170:
[----:B------:R-:W-:Y:S01]  /*14b0*/  SHF.L.U32 R16, R148, 0x1f, RZ ;  /* 0x0000001f94107819 */ /* 0x000fe200000006ff */
[----:B------:R-:W0:Y:S01]  /*14c0*/  LDC R17, c[0x0][0x28c] ;  /* 0x0000a300ff117b82 */ /* 0x000e220000000800 */
[----:B------:R-:W-:Y:S01]  /*14d0*/  UMOV UR6, URZ ;  /* 0x0000003f00067c82 */ /* 0x000fe20008000000 */
[----:B------:R-:W-:Y:S01]  /*14e0*/  UMOV UR20, UR5 ;  /* 0x0000000500147c82 */ /* 0x000fe20008000000 */
[----:B-1----:R-:W1:Y:S01]  /*14f0*/  SYNCS.PHASECHK.TRANS64.TRYWAIT P0, [UR11+-0x8], R16 ;  /* 0xfffff810ff0075a7 */ /* 0x002e62000800014b */
[----:B0-----:R-:W-:Y:S01]  /*1500*/  ISETP.GE.AND P1, PT, R17, 0x1, PT ;  /* 0x000000011100780c */ /* 0x001fe20003f26270 */
[----:B-1-34-:R-:W-:-:S12]  /*1510*/  @!P0 BRA `(.L_x_16) ;  /* 0x0000007c008c8947 */ /* 0x01afd80003800000 */
.L_x_197:
[----:B------:R-:W-:Y:S01]  /*1520*/  UMOV UR7, URZ ;  /* 0x0000003f00077c82 */ /* 0x000fe20008000000 */
[----:B------:R-:W-:Y:S01]  /*1530*/  UMOV UR8, URZ ;  /* 0x0000003f00087c82 */ /* 0x000fe20008000000 */
[----:B------:R-:W-:Y:S02]  /*1540*/  CS2R R22, SRZ ;  /* 0x0000000000167805 */ /* 0x000fe4000001ff00 */
[----:B------:R-:W-:Y:S02]  /*1550*/  CS2R R20, SRZ ;  /* 0x0000000000147805 */ /* 0x000fe4000001ff00 */
[----:B------:R-:W-:Y:S02]  /*1560*/  CS2R R88, SRZ ;  /* 0x0000000000587805 */ /* 0x000fe4000001ff00 */
[----:B------:R-:W-:Y:S02]  /*1570*/  CS2R R90, SRZ ;  /* 0x00000000005a7805 */ /* 0x000fe4000001ff00 */
[----:B------:R-:W-:-:S02]  /*1580*/  CS2R R92, SRZ ;  /* 0x00000000005c7805 */ /* 0x000fc4000001ff00 */
[----:B------:R-:W-:Y:S02]  /*1590*/  CS2R R94, SRZ ;  /* 0x00000000005e7805 */ /* 0x000fe4000001ff00 */
        /* <DEDUP_REMOVED lines=24> */
[----:B------:R-:W-:Y:S01]  /*1720*/  CS2R R144, SRZ ;  /* 0x0000000000907805 */ /* 0x000fe2000001ff00 */
[----:B------:R-:W-:Y:S01]  /*1730*/  IMAD.MOV.U32 R147, RZ, RZ, RZ ;  /* 0x000000ffff937224 */ /* 0x000fe200078e00ff */
[----:B------:R-:W-:Y:S01]  /*1740*/  CS2R R24, SRZ ;  /* 0x0000000000187805 */ /* 0x000fe2000001ff00 */
[----:B------:R-:W-:Y:S01]  /*1750*/  IMAD.MOV.U32 R149, RZ, RZ, RZ ;  /* 0x000000ffff957224 */ /* 0x000fe200078e00ff */
[----:B------:R-:W-:Y:S01]  /*1760*/  CS2R R26, SRZ ;  /* 0x00000000001a7805 */ /* 0x000fe2000001ff00 */
[----:B------:R-:W-:Y:S01]  /*1770*/  IMAD.U32 R19, RZ, RZ, UR4 ;  /* 0x00000004ff137e24 */ /* 0x000fe2000f8e00ff */
        /* <DEDUP_REMOVED lines=29> */
[----:B------:R-:W-:Y:S01]  /*1950*/  CS2R R86, SRZ ;  /* 0x0000000000567805 */ /* 0x000fe2000001ff00 */
[----:B------:R-:W-:Y:S06]  /*1960*/  @!P1 BRA `(.L_x_17) ;  /* 0x00000008006c9947 */ /* 0x000fec0003800000 */
[----:B------:R-:W-:-:S13]  /*1970*/  ISETP.NE.AND P1, PT, R146, 0x3, PT ;  /* 0x000000039200780c */ /* 0x000fda0003f25270 */
[----:B------:R-:W-:Y:S05]  /*1980*/  @!P1 BRA `(.L_x_18) ;  /* 0x0000000000049947 */ /* 0x000fea0003800000 */
[----:B------:R-:W-:Y:S01]  /*1990*/  BPT.TRAP 0x1 ;  /* 0x000000040000795c */ /* 0x000fe20000300000 */
.L_x_18:
[----:B------:R-:W-:Y:S01]  /*19a0*/  ULEA UR6, UR5, UR9, 0x3 ;  /* 0x0000000905067291 */ /* 0x000fe2000f8e183f */
[----:B0-----:R-:W-:-:S05]  /*19b0*/  IMAD.U32 R16, RZ, RZ, UR4 ;  /* 0x00000004ff107e24 */ /* 0x001fca000f8e00ff */
[----:B------:R-:W-:-:S04]  /*19c0*/  SHF.L.U32 R16, R16, 0x1f, RZ ;  /* 0x0000001f10107819 */ /* 0x000fc800000006ff */
[----:B------:R0:W1:Y:S01]  /*19d0*/  SYNCS.PHASECHK.TRANS64.TRYWAIT P0, [UR6], R16 ;  /* 0x00000010ff0075a7 */ /* 0x0000620008000146 */
[----:B------:R-:W-:Y:S05]  /*19e0*/  @!P1 BRA `(.L_x_19) ;  /* 0x0000000000049947 */ /* 0x000fea0003800000 */
[----:B------:R-:W-:Y:S01]  /*19f0*/  BPT.TRAP 0x1 ;  /* 0x000000040000795c */ /* 0x000fe20000300000 */
.L_x_19:
[----:B-1----:R-:W-:Y:S05]  /*1a00*/  @P0 BRA `(.L_x_20) ;  /* 0x0000000000080947 */ /* 0x002fea0003800000 */
[----:B------:R-:W1:Y:S02]  /*1a10*/  SYNCS.PHASECHK.TRANS64.TRYWAIT P0, [UR6], R16 ;  /* 0x00000010ff0075a7 */ /* 0x000e640008000146 */
[----:B-1----:R-:W-:Y:S05]  /*1a20*/  @!P0 BRA `(.L_x_21) ;  /* 0x0000007800608947 */ /* 0x002fea0003800000 */
.L_x_20:
[----:B------:R-:W-:Y:S01]  /*1a30*/  UIADD3 UR6, UR9, 0x180, URZ ;  /* 0x0000018009067890 */ /* 0x000fe2000fffe03f */
[----:B------:R-:W-:Y:S01]  /*1a40*/  WARPGROUP.ARRIVE ;  /* 0x00000000000079c5 */ /* 0x000fe20000000000 */
[----:B------:R-:W-:Y:S01]  /*1a50*/  UIADD3 UR7, UR9, 0x12180, URZ ;  /* 0x0001218009077890 */ /* 0x000fe2000fffe03f */
[----:B------:R-:W-:Y:S01]  /*1a60*/  CS2R R22, SRZ ;  /* 0x0000000000167805 */ /* 0x000fe2000001ff00 */
[----:B------:R-:W-:Y:S01]  /*1a70*/  USHF.R.U32.HI UR6, URZ, 0x4, UR6 ;  /* 0x000000043f067899 */ /* 0x000fe20008011606 */
[----:B------:R-:W-:Y:S01]  /*1a80*/  CS2R R20, SRZ ;  /* 0x0000000000147805 */ /* 0x000fe2000001ff00 */
[----:B------:R-:W-:Y:S01]  /*1a90*/  USHF.R.U32.HI UR7, URZ, 0x4, UR7 ;  /* 0x000000043f077899 */ /* 0x000fe20008011607 */
[----:B------:R-:W-:Y:S01]  /*1aa0*/  CS2R R88, SRZ ;  /* 0x0000000000587805 */ /* 0x000fe2000001ff00 */
[----:B------:R-:W-:Y:S01]  /*1ab0*/  ULOP3.LUT UR6, UR6, 0x3fff, URZ, 0xc0, !UPT ;  /* 0x00003fff06067892 */ /* 0x000fe2000f8ec03f */
[----:B------:R-:W-:Y:S01]  /*1ac0*/  CS2R R90, SRZ ;  /* 0x00000000005a7805 */ /* 0x000fe2000001ff00 */
[----:B------:R-:W-:Y:S01]  /*1ad0*/  ULOP3.LUT UR7, UR7, 0x3fff, URZ, 0xc0, !UPT ;  /* 0x00003fff07077892 */ /* 0x000fe2000f8ec03f */
[----:B------:R-:W-:Y:S01]  /*1ae0*/  CS2R R92, SRZ ;  /* 0x00000000005c7805 */ /* 0x000fe2000001ff00 */
[----:B------:R-:W-:Y:S01]  /*1af0*/  ULOP3.LUT UR6, UR6, 0x10000, URZ, 0xfc, !UPT ;  /* 0x0001000006067892 */ /* 0x000fe2000f8efc3f */
[----:B------:R-:W-:Y:S01]  /*1b00*/  CS2R R94, SRZ ;  /* 0x00000000005e7805 */ /* 0x000fe2000001ff00 */
[----:B------:R-:W-:Y:S01]  /*1b10*/  ULOP3.LUT UR7, UR7, 0x10000, URZ, 0xfc, !UPT ;  /* 0x0001000007077892 */ /* 0x000fe2000f8efc3f */
[----:B------:R-:W-:Y:S01]  /*1b20*/  CS2R R96, SRZ ;  /* 0x0000000000607805 */ /* 0x000fe2000001ff00 */
[----:B------:R-:W-:Y:S01]  /*1b30*/  ULEA UR6, UR5, UR6, 0x9 ;  /* 0x0000000605067291 */ /* 0x000fe2000f8e483f */
[----:B------:R-:W-:Y:S01]  /*1b40*/  CS2R R98, SRZ ;  /* 0x0000000000627805 */ /* 0x000fe2000001ff00 */
[----:B------:R-:W-:Y:S01]  /*1b50*/  ULEA UR7, UR5, UR7, 0xa ;  /* 0x0000000705077291 */ /* 0x000fe2000f8e503f */
[----:B------:R-:W-:Y:S01]  /*1b60*/  CS2R R100, SRZ ;  /* 0x0000000000647805 */ /* 0x000fe2000001ff00 */
[----:B------:R-:W-:Y:S01]  /*1b70*/  UMOV UR17, 0x40000040 ;  /* 0x4000004000117882 */ /* 0x000fe20000000000 */
[----:B------:R-:W-:Y:S01]  /*1b80*/  UMOV UR19, 0x40000040 ;  /* 0x4000004000137882 */ /* 0x000fe20000000000 */
[----:B------:R-:W-:Y:S01]  /*1b90*/  CS2R R102, SRZ ;  /* 0x0000000000667805 */ /* 0x000fe2000001ff00 */
[----:B------:R-:W-:Y:S01]  /*1ba0*/  UMOV UR16, UR6 ;  /* 0x0000000600107c82 */ /* 0x000fe20008000000 */
[----:B------:R-:W-:Y:S01]  /*1bb0*/  CS2R R104, SRZ ;  /* 0x0000000000687805 */ /* 0x000fe2000001ff00 */
[----:B------:R-:W-:Y:S01]  /*1bc0*/  UMOV UR18, UR7 ;  /* 0x0000000700127c82 */ /* 0x000fe20008000000 */
[----:B------:R-:W-:Y:S01]  /*1bd0*/  CS2R R106, SRZ ;  /* 0x00000000006a7805 */ /* 0x000fe2000001ff00 */
[----:B------:R-:W-:Y:S01]  /*1be0*/  QGMMA.64x128x32.F32.E5M2.E5M2 R24, gdesc[UR16], RZ, !UPT ;  /* 0x01e00000101879f3 */ /* 0x000fe2000c7038ff */
[----:B------:R-:W-:Y:S01]  /*1bf0*/  UIADD3 UR16, UR6, 0x2, URZ ;  /* 0x0000000206107890 */ /* 0x000fe2000fffe03f */
[----:B------:R-:W-:Y:S01]  /*1c00*/  CS2R R108, SRZ ;  /* 0x00000000006c7805 */ /* 0x000fe2000001ff00 */
[----:B------:R-:W-:Y:S01]  /*1c10*/  UIADD3 UR18, UR7, 0x2, URZ ;  /* 0x0000000207127890 */ /* 0x000fe2000fffe03f */
[----:B------:R-:W-:Y:S01]  /*1c20*/  CS2R R110, SRZ ;  /* 0x00000000006e7805 */ /* 0x000fe2000001ff00 */
[----:B------:R-:W-:Y:S01]  /*1c30*/  UMOV UR17, 0x40000040 ;  /* 0x4000004000117882 */ /* 0x000fe20000000000 */
[----:B------:R-:W-:Y:S01]  /*1c40*/  UMOV UR19, 0x40000040 ;  /* 0x4000004000137882 */ /* 0x000fe20000000000 */
        /* <DEDUP_REMOVED lines=17> */
[----:B------:R-:W-:Y:S02]  /*1d60*/  IMAD.MOV.U32 R147, RZ, RZ, RZ ;  /* 0x000000ffff937224 */ /* 0x000fe400078e00ff */
[----:B------:R-:W-:Y:S01]  /*1d70*/  IMAD.MOV.U32 R149, RZ, RZ, RZ ;  /* 0x000000ffff957224 */ /* 0x000fe200078e00ff */
[----:B------:R-:W-:Y:S01]  /*1d80*/  QGMMA.64x128x32.F32.E5M2.E5M2 R24, gdesc[UR16], R24 ;  /* 0x01e00000101879f3 */ /* 0x000fe20008703818 */
[----:B------:R-:W-:-:S02]  /*1d90*/  UIADD3 UR16, UR6, 0x4, URZ ;  /* 0x0000000406107890 */ /* 0x000fc4000fffe03f */
[----:B------:R-:W-:Y:S01]  /*1da0*/  UIADD3 UR18, UR7, 0x4, URZ ;  /* 0x0000000407127890 */ /* 0x000fe2000fffe03f */
[----:B------:R-:W-:Y:S01]  /*1db0*/  UMOV UR17, 0x40000040 ;  /* 0x4000004000117882 */ /* 0x000fe20000000000 */
[----:B------:R-:W-:-:S07]  /*1dc0*/  UMOV UR19, 0x40000040 ;  /* 0x4000004000137882 */ /* 0x000fce0000000000 */
[----:B------:R-:W-:Y:S01]  /*1dd0*/  QGMMA.64x128x32.F32.E5M2.E5M2 R24, gdesc[UR16], R24 ;  /* 0x01e00000101879f3 */ /* 0x000fe20008703818 */
[----:B------:R-:W-:Y:S02]  /*1de0*/  UIADD3 UR18, UR7, 0x6, URZ ;  /* 0x0000000607127890 */ /* 0x000fe4000fffe03f */
[----:B------:R-:W-:Y:S01]  /*1df0*/  UIADD3 UR16, UR6, 0x6, URZ ;  /* 0x0000000606107890 */ /* 0x000fe2000fffe03f */
[----:B------:R-:W-:Y:S01]  /*1e00*/  ULDC UR7, c[0x0][0x50c] ;  /* 0x0001430000077ab9 */ /* 0x000fe20000000800 */
[----:B------:R-:W-:Y:S01]  /*1e10*/  UMOV UR17, 0x40000040 ;  /* 0x4000004000117882 */ /* 0x000fe20000000000 */
[----:B------:R-:W-:Y:S01]  /*1e20*/  UISETP.NE.AND UP0, UPT, UR7, 0x4, UPT ;  /* 0x000000040700788c */ /* 0x000fe2000bf05270 */
[----:B------:R-:W-:Y:S01]  /*1e30*/  UMOV UR19, 0x40000040 ;  /* 0x4000004000137882 */ /* 0x000fe20000000000 */
[----:B------:R-:W-:Y:S02]  /*1e40*/  UMOV UR6, 0x4 ;  /* 0x0000000400067882 */ /* 0x000fe40000000000 */
[----:B------:R-:W-:-:S06]  /*1e50*/  USEL UR7, URZ, 0x1, UP0 ;  /* 0x000000013f077887 */ /* 0x000fcc0008000000 */
[----:B------:R-:W-:Y:S01]  /*1e60*/  ISETP.NE.AND P0, PT, RZ, UR7, PT ;  /* 0x00000007ff007c0c */ /* 0x000fe2000bf05270 */
[----:B------:R-:W-:-:S12]  /*1e70*/  QGMMA.64x128x32.F32.E5M2.E5M2 R24, gdesc[UR16], R24, gsb0 ;  /* 0x01e00000101879f3 */ /* 0x000fd80008003818 */
[----:B------:R-:W-:Y:S05]  /*1e80*/  @!P0 BRA `(.L_x_22) ;  /* 0x0000000400088947 */ /* 0x000fea0003800000 */
[----:B------:R-:W-:Y:S02]  /*1e90*/  WARPGROUP.DEPBAR.LE gsb0, 0x0 ;  /* 0x00008000000079c5 */ /* 0x000fe40000010000 */
[----:B------:R-:W-:-:S01]  /*1ea0*/  FADD R149, RZ, R24 ;  /* 0x00000018ff957221 */ /* 0x000fc20000000000 */
[----:B------:R-:W-:Y:S01]  /*1eb0*/  FADD R144, RZ, R25 ;  /* 0x00000019ff907221 */ /* 0x000fe20000000000 */
        /* <DEDUP_REMOVED lines=62> */
[----:B------:R-:W-:-:S06]  /*22a0*/  UMOV UR6, URZ ;  /* 0x0000003f00067c82 */ /* 0x000fcc0008000000 */
.L_x_22:
[----:B------:R-:W-:-:S04]  /*22b0*/  UIADD3 UR20, UR5, 0x1, URZ ;  /* 0x0000000105147890 */ /* 0x000fc8000fffe03f */
[----:B------:R-:W-:-:S04]  /*22c0*/  UISETP.NE.AND UP0, UPT, UR20, 0x9, UPT ;  /* 0x000000091400788c */ /* 0x000fc8000bf05270 */
[----:B------:R-:W-:Y:S02]  /*22d0*/  USEL UR8, URZ, 0x1, UP0 ;  /* 0x000000013f087887 */ /* 0x000fe40008000000 */
[----:B------:R-:W-:Y:S02]  /*22e0*/  USEL UR20, UR20, URZ, UP0 ;  /* 0x0000003f14147287 */ /* 0x000fe40008000000 */
[----:B------:R-:W-:-:S06]  /*22f0*/  ULOP3.LUT UR8, UR4, UR8, URZ, 0x3c, !UPT ;  /* 0x0000000804087292 */ /* 0x000fcc000f8e3c3f */
[----:B------:R-:W-:Y:S01]  /*2300*/  IMAD.U32 R19, RZ, RZ, UR8 ;  /* 0x00000008ff137e24 */ /* 0x000fe2000f8e00ff */
[----:B------:R-:W-:-:S06]  /*2310*/  UMOV UR8, 0x1 ;  /* 0x0000000100087882 */ /* 0x000fcc0000000000 */
.L_x_17:
[----:B------:R-:W-:-:S06]  /*2320*/  UISETP.GE.AND UP0, UPT, UR10, 0x1, UPT ;  /* 0x000000010a00788c */ /* 0x000fcc000bf06270 */
[----:B------:R-:W-:-:S13]  /*2330*/  PLOP3.LUT P0, PT, PT, PT, UP0, 0x80, 0x0 ;  /* 0x000000000000781c */ /* 0x000fda0003f0f008 */
[----:B------:R-:W-:Y:S05]  /*2340*/  @!P0 BRA `(.L_x_23) ;  /* 0x0000000800348947 */ /* 0x000fea0003800000 */
[----:B01----:R-:W-:Y:S01]  /*2350*/  IMAD.U32 R16, RZ, RZ, UR10 ;  /* 0x0000000aff107e24 */ /* 0x003fe2000f8e00ff */
[----:B------:R-:W-:Y:S01]  /*2360*/  UMOV UR24, UR5 ;  /* 0x0000000500187c82 */ /* 0x000fe20008000000 */
[----:B------:R-:W-:-:S05]  /*2370*/  ULDC UR25, c[0x0][0x50c] ;  /* 0x0001430000197ab9 */ /* 0x000fca0000000800 */
.L_x_31:
[----:B------:R-:W-:-:S13]  /*2380*/  ISETP.NE.AND P1, PT, R146, 0x3, PT ;  /* 0x000000039200780c */ /* 0x000fda0003f25270 */
[----:B01----:R-:W-:Y:S05]  /*2390*/  @!P1 BRA `(.L_x_24) ;  /* 0x0000000000049947 */ /* 0x003fea0003800000 */
[----:B------:R-:W-:Y:S01]  /*23a0*/  BPT.TRAP 0x1 ;  /* 0x000000040000795c */ /* 0x000fe20000300000 */
.L_x_24:
[----:B------:R-:W-:Y:S01]  /*23b0*/  ULEA UR16, UR20, UR9, 0x3 ;  /* 0x0000000914107291 */ /* 0x000fe2000f8e183f */
[----:B------:R-:W-:-:S08]  /*23c0*/  SHF.L.U32 R17, R19, 0x1f, RZ ;  /* 0x0000001f13117819 */ /* 0x000fd000000006ff */
[----:B------:R0:W1:Y:S01]  /*23d0*/  SYNCS.PHASECHK.TRANS64.TRYWAIT P0, [UR16], R17 ;  /* 0x00000011ff0075a7 */ /* 0x0000620008000150 */
[----:B------:R-:W-:Y:S05]  /*23e0*/  @!P1 BRA `(.L_x_25) ;  /* 0x0000000000049947 */ /* 0x000fea0003800000 */
[----:B------:R-:W-:Y:S01]  /*23f0*/  BPT.TRAP 0x1 ;  /* 0x000000040000795c */ /* 0x000fe20000300000 */
.L_x_25:
[----:B-1----:R-:W-:Y:S05]  /*2400*/  @P0 BRA `(.L_x_26) ;  /* 0x0000000000080947 */ /* 0x002fea0003800000 */
[----:B------:R-:W1:Y:S02]  /*2410*/  SYNCS.PHASECHK.TRANS64.TRYWAIT P0, [UR16], R17 ;  /* 0x00000011ff0075a7 */ /* 0x000e640008000150 */
[----:B-1----:R-:W-:Y:S05]  /*2420*/  @!P0 BRA `(.L_x_27) ;  /* 0x0000006c00f88947 */ /* 0x002fea0003800000 */
.L_x_26:
[----:B------:R-:W-:Y:S01]  /*2430*/  UIADD3 UR16, UR9, 0x180, URZ ;  /* 0x0000018009107890 */ /* 0x000fe2000fffe03f */
[----:B------:R-:W-:Y:S01]  /*2440*/  WARPGROUP.ARRIVE ;  /* 0x00000000000079c5 */ /* 0x000fe20000000000 */
[----:B------:R-:W-:Y:S02]  /*2450*/  UIADD3 UR17, UR9, 0x12180, URZ ;  /* 0x0001218009117890 */ /* 0x000fe4000fffe03f */
[----:B------:R-:W-:Y:S02]  /*2460*/  UISETP.NE.AND UP0, UPT, UR7, URZ, UPT ;  /* 0x0000003f0700728c */ /* 0x000fe4000bf05270 */
[----:B------:R-:W-:Y:S02]  /*2470*/  USHF.R.U32.HI UR16, URZ, 0x4, UR16 ;  /* 0x000000043f107899 */ /* 0x000fe40008011610 */
[----:B------:R-:W-:Y:S02]  /*2480*/  USHF.R.U32.HI UR17, URZ, 0x4, UR17 ;  /* 0x000000043f117899 */ /* 0x000fe40008011611 */
[----:B------:R-:W-:-:S02]  /*2490*/  USEL UR8, UR8, URZ, !UP0 ;  /* 0x0000003f08087287 */ /* 0x000fc4000c000000 */
[----:B------:R-:W-:Y:S02]  /*24a0*/  ULOP3.LUT UR16, UR16, 0x3fff, URZ, 0xc0, !UPT ;  /* 0x00003fff10107892 */ /* 0x000fe4000f8ec03f */
[----:B------:R-:W-:Y:S02]  /*24b0*/  ULOP3.LUT UR17, UR17, 0x3fff, URZ, 0xc0, !UPT ;  /* 0x00003fff11117892 */ /* 0x000fe4000f8ec03f */
[----:B------:R-:W-:Y:S02]  /*24c0*/  UISETP.NE.U32.AND UP0, UPT, UR8, URZ, UPT ;  /* 0x0000003f0800728c */ /* 0x000fe4000bf05070 */
[----:B------:R-:W-:Y:S02]  /*24d0*/  ULOP3.LUT UR7, UR16, 0x10000, URZ, 0xfc, !UPT ;  /* 0x0001000010077892 */ /* 0x000fe4000f8efc3f */
[----:B------:R-:W-:Y:S02]  /*24e0*/  ULOP3.LUT UR8, UR17, 0x10000, URZ, 0xfc, !UPT ;  /* 0x0001000011087892 */ /* 0x000fe4000f8efc3f */
[----:B------:R-:W-:-:S02]  /*24f0*/  ULEA UR7, UR20, UR7, 0x9 ;  /* 0x0000000714077291 */ /* 0x000fc4000f8e483f */
[----:B------:R-:W-:Y:S01]  /*2500*/  ULEA UR8, UR20, UR8, 0xa ;  /* 0x0000000814087291 */ /* 0x000fe2000f8e503f */
[----:B------:R-:W-:Y:S01]  /*2510*/  UMOV UR17, 0x40000040 ;  /* 0x4000004000117882 */ /* 0x000fe20000000000 */
[----:B------:R-:W-:Y:S01]  /*2520*/  UMOV UR19, 0x40000040 ;  /* 0x4000004000137882 */ /* 0x000fe20000000000 */
[----:B------:R-:W-:Y:S02]  /*2530*/  UIADD3 UR6, UR6, 0x4, URZ ;  /* 0x0000000406067890 */ /* 0x000fe4000fffe03f */
[----:B------:R-:W-:Y:S02]  /*2540*/  UMOV UR16, UR7 ;  /* 0x0000000700107c82 */ /* 0x000fe40008000000 */
[----:B------:R-:W-:Y:S02]  /*2550*/  UMOV UR18, UR8 ;  /* 0x0000000800127c82 */ /* 0x000fe40008000000 */
[----:B------:R-:W-:Y:S01]  /*2560*/  QGMMA.64x128x32.F32.E5M2.E5M2 R24, gdesc[UR16], R24, UP0 ;  /* 0x01e00000101879f3 */ /* 0x000fe2000bf03818 */
[----:B------:R-:W-:-:S02]  /*2570*/  UIADD3 UR16, UR7, 0x2, URZ ;  /* 0x0000000207107890 */ /* 0x000fc4000fffe03f */
[----:B------:R-:W-:Y:S01]  /*2580*/  UIADD3 UR18, UR8, 0x2, URZ ;  /* 0x0000000208127890 */ /* 0x000fe2000fffe03f */
[----:B------:R-:W-:Y:S01]  /*2590*/  UMOV UR17, 0x40000040 ;  /* 0x4000004000117882 */ /* 0x000fe20000000000 */
[----:B------:R-:W-:Y:S01]  /*25a0*/  UMOV UR19, 0x40000040 ;  /* 0x4000004000137882 */ /* 0x000fe20000000000 */
[----:B------:R-:W-:-:S06]  /*25b0*/  UISETP.NE.AND UP0, UPT, UR6, UR25, UPT ;  /* 0x000000190600728c */ /* 0x000fcc000bf05270 */
[----:B------:R-:W-:Y:S01]  /*25c0*/  QGMMA.64x128x32.F32.E5M2.E5M2 R24, gdesc[UR16], R24 ;  /* 0x01e00000101879f3 */ /* 0x000fe20008703818 */
[----:B------:R-:W-:Y:S02]  /*25d0*/  UIADD3 UR16, UR7, 0x4, URZ ;  /* 0x0000000407107890 */ /* 0x000fe4000fffe03f */
[----:B------:R-:W-:Y:S01]  /*25e0*/  UIADD3 UR18, UR8, 0x4, URZ ;  /* 0x0000000408127890 */ /* 0x000fe2000fffe03f */
[----:B------:R-:W-:Y:S01]  /*25f0*/  UMOV UR17, 0x40000040 ;  /* 0x4000004000117882 */ /* 0x000fe20000000000 */
[----:B------:R-:W-:-:S07]  /*2600*/  UMOV UR19, 0x40000040 ;  /* 0x4000004000137882 */ /* 0x000fce0000000000 */
[----:B------:R-:W-:Y:S01]  /*2610*/  QGMMA.64x128x32.F32.E5M2.E5M2 R24, gdesc[UR16], R24 ;  /* 0x01e00000101879f3 */ /* 0x000fe20008703818 */
[----:B------:R-:W-:Y:S02]  /*2620*/  UIADD3 UR16, UR7, 0x6, URZ ;  /* 0x0000000607107890 */ /* 0x000fe4000fffe03f */
[----:B------:R-:W-:Y:S01]  /*2630*/  UIADD3 UR18, UR8, 0x6, URZ ;  /* 0x0000000608127890 */ /* 0x000fe2000fffe03f */
[----:B------:R-:W-:Y:S01]  /*2640*/  UMOV UR17, 0x40000040 ;  /* 0x4000004000117882 */ /* 0x000fe20000000000 */
[----:B------:R-:W-:Y:S01]  /*2650*/  UMOV UR19, 0x40000040 ;  /* 0x4000004000137882 */ /* 0x000fe20000000000 */
[----:B------:R-:W-:-:S06]  /*2660*/  USEL UR7, URZ, 0x1, UP0 ;  /* 0x000000013f077887 */ /* 0x000fcc0008000000 */
[----:B------:R-:W-:Y:S01]  /*2670*/  ISETP.NE.AND P0, PT, RZ, UR7, PT ;  /* 0x00000007ff007c0c */ /* 0x000fe2000bf05270 */
[----:B------:R-:W-:Y:S03]  /*2680*/  QGMMA.64x128x32.F32.E5M2.E5M2 R24, gdesc[UR16], R24, gsb0 ;  /* 0x01e00000101879f3 */ /* 0x000fe60008003818 */
[----:B------:R-:W-:-:S09]  /*2690*/  WARPGROUP.DEPBAR.LE gsb0, 0x1 ;  /* 0x00008000000079c5 */ /* 0x000fd20000010100 */
[----:B------:R-:W-:Y:S05]  /*26a0*/  @!P0 BRA `(.L_x_28) ;  /* 0x0000000400088947 */ /* 0x000fea0003800000 */
[----:B------:R-:W-:Y:S02]  /*26b0*/  WARPGROUP.DEPBAR.LE gsb0, 0x0 ;  /* 0x00008000000079c5 */ /* 0x000fe40000010000 */
[----:B------:R-:W-:-:S01]  /*26c0*/  FADD R149, R24, R149 ;  /* 0x0000009518957221 */ /* 0x000fc20000000000 */
[----:B------:R-:W-:Y:S01]  /*26d0*/  FADD R144, R25, R144 ;  /* 0x0000009019907221 */ /* 0x000fe20000000000 */
        /* <DEDUP_REMOVED lines=62> */
[----:B------:R-:W-:-:S06]  /*2ac0*/  UMOV UR6, URZ ;  /* 0x0000003f00067c82 */ /* 0x000fcc0008000000 */
.L_x_28:
[----:B------:R-:W-:Y:S05]  /*2ad0*/  @!P1 BRA `(.L_x_29) ;  /* 0x0000000000049947 */ /* 0x000fea0003800000 */
[----:B------:R-:W-:Y:S01]  /*2ae0*/  BPT.TRAP 0x1 ;  /* 0x000000040000795c */ /* 0x000fe20000300000 */
.L_x_29:
[----:B------:R-:W-:Y:S01]  /*2af0*/  ULEA UR8, UR24, UR9, 0x3 ;  /* 0x0000000918087291 */ /* 0x000fe2000f8e183f */
[----:B------:R-:W-:-:S03]  /*2b00*/  ISETP.GT.U32.AND P0, PT, R7, 0x1, PT ;  /* 0x000000010700780c */ /* 0x000fc60003f04070 */
[----:B------:R-:W-:-:S04]  /*2b10*/  UIADD3 UR8, UR8, 0x48, URZ ;  /* 0x0000004808087890 */ /* 0x000fc8000fffe03f */
[----:B------:R-:W-:-:S09]  /*2b20*/  UPRMT UR8, URZ, 0x654, UR8 ;  /* 0x000006543f087896 */ /* 0x000fd20008000008 */
[----:B------:R-:W-:Y:S01]  /*2b30*/  SYNCS.ARRIVE.TRANS64.RED.A1T0 RZ, [UR8], RZ ;  /* 0x000000ffffff79a7 */ /* 0x000fe20008100408 */
[----:B------:R-:W-:Y:S05]  /*2b40*/  @P0 BRA `(.L_x_30) ;  /* 0x0000000000040947 */ /* 0x000fea0003800000 */
[----:B------:R-:W-:Y:S01]  /*2b50*/  BPT.TRAP 0x1 ;  /* 0x000000040000795c */ /* 0x000fe20000300000 */
.L_x_30:
[----:B------:R-:W-:Y:S01]  /*2b60*/  UIADD3 UR20, UR20, 0x1, URZ ;  /* 0x0000000114147890 */ /* 0x000fe2000fffe03f */
[C---:B------:R-:W-:Y:S01]  /*2b70*/  ISETP.GT.AND P0, PT, R16.reuse, 0x1, PT ;  /* 0x000000011000780c */ /* 0x040fe20003f04270 */
[----:B------:R-:W-:Y:S01]  /*2b80*/  UIADD3 UR24, UR24, 0x1, URZ ;  /* 0x0000000118187890 */ /* 0x000fe2000fffe03f */
[----:B------:R-:W-:Y:S01]  /*2b90*/  VIADD R16, R16, 0xffffffff ;  /* 0xffffffff10107836 */ /* 0x000fe20000000000 */
[----:B------:R-:W-:Y:S02]  /*2ba0*/  UISETP.NE.AND UP0, UPT, UR20, 0x9, UPT ;  /* 0x000000091400788c */ /* 0x000fe4000bf05270 */
[----:B------:R-:W-:Y:S02]  /*2bb0*/  UISETP.NE.AND UP1, UPT, UR24, 0x9, UPT ;  /* 0x000000091800788c */ /* 0x000fe4000bf25270 */
[----:B------:R-:W-:Y:S02]  /*2bc0*/  USEL UR8, URZ, 0x1, UP0 ;  /* 0x000000013f087887 */ /* 0x000fe40008000000 */
[----:B------:R-:W-:-:S02]  /*2bd0*/  USEL UR20, UR20, URZ, UP0 ;  /* 0x0000003f14147287 */ /* 0x000fc40008000000 */
[----:B------:R-:W-:Y:S02]  /*2be0*/  USEL UR24, UR24, URZ, UP1 ;  /* 0x0000003f18187287 */ /* 0x000fe40008800000 */
[----:B------:R-:W-:Y:S01]  /*2bf0*/  LOP3.LUT R19, R19, UR8, RZ, 0x3c, !PT ;  /* 0x0000000813137c12 */ /* 0x000fe2000f8e3cff */
[----:B------:R-:W-:Y:S01]  /*2c00*/  UMOV UR8, 0x1 ;  /* 0x0000000100087882 */ /* 0x000fe20000000000 */
[----:B------:R-:W-:Y:S08]  /*2c10*/  @P0 BRA `(.L_x_31) ;  /* 0xfffffff400d80947 */ /* 0x000ff0000383ffff */
.L_x_23:
[----:B------:R-:W-:Y:S01]  /*2c20*/  UISETP.NE.AND UP0, UPT, UR6, URZ, UPT ;  /* 0x0000003f0600728c */ /* 0x000fe2000bf05270 */
[----:B01----:R-:W0:Y:S01]  /*2c30*/  LDC R16, c[0x0][0x28c] ;  /* 0x0000a300ff107b82 */ /* 0x003e220000000800 */
[----:B------:R-:W-:Y:S02]  /*2c40*/  IMAD.U32 R17, RZ, RZ, UR23 ;  /* 0x00000017ff117e24 */ /* 0x000fe4000f8e00ff */
[----:B------:R-:W-:-:S06]  /*2c50*/  USEL UR6, URZ, 0x1, !UP0 ;  /* 0x000000013f067887 */ /* 0x000fcc000c000000 */
[----:B------:R-:W-:-:S13]  /*2c60*/  ISETP.NE.AND P0, PT, RZ, UR6, PT ;  /* 0x00000006ff007c0c */ /* 0x000fda000bf05270 */
[----:B------:R-:W-:Y:S05]  /*2c70*/  @!P0 BRA `(.L_x_32) ;  /* 0x0000000400048947 */ /* 0x000fea0003800000 */
[----:B------:R-:W-:Y:S02]  /*2c80*/  WARPGROUP.DEPBAR.LE gsb0, 0x0 ;  /* 0x00008000000079c5 */ /* 0x000fe40000010000 */
[----:B------:R-:W-:Y:S01]  /*2c90*/  FADD R149, R24, R149 ;  /* 0x0000009518957221 */ /* 0x000fe20000000000 */
        /* <DEDUP_REMOVED lines=62> */
[----:B------:R-:W-:-:S07]  /*3080*/  FADD R22, R22, R87 ;  /* 0x0000005716167221 */ /* 0x000fce0000000000 */
.L_x_32:
[----:B0-----:R-:W-:Y:S01]  /*3090*/  ISETP.GE.AND P0, PT, R16, 0x1, PT ;  /* 0x000000011000780c */ /* 0x001fe20003f06270 */
[----:B------:R0:W-:Y:S01]  /*30a0*/  SYNCS.ARRIVE.TRANS64.A1T0 RZ, [R17+UR22], RZ ;  /* 0x000000ff11ff79a7 */ /* 0x0001e20008100016 */
[----:B------:R-:W-:-:S11]  /*30b0*/  WARPGROUP.DEPBAR.LE gsb0, 0x0 ;  /* 0x00008000000079c5 */ /* 0x000fd60000010000 */
[----:B------:R-:W-:Y:S05]  /*30c0*/  @!P0 BRA `(.L_x_33) ;  /* 0x0000000000388947 */ /* 0x000fea0003800000 */
[----:B------:R-:W-:-:S13]  /*30d0*/  ISETP.NE.AND P0, PT, R146, 0x3, PT ;  /* 0x000000039200780c */ /* 0x000fda0003f05270 */
[----:B------:R-:W-:Y:S05]  /*30e0*/  @!P0 BRA `(.L_x_34) ;  /* 0x0000000000048947 */ /* 0x000fea0003800000 */
[----:B------:R-:W-:Y:S01]  /*30f0*/  BPT.TRAP 0x1 ;  /* 0x000000040000795c */ /* 0x000fe20000300000 */
.L_x_34:
[----:B------:R-:W-:Y:S01]  /*3100*/  UIADD3 UR8, UR10, UR5, URZ ;  /* 0x000000050a087290 */ /* 0x000fe2000fffe03f */
[----:B------:R-:W-:-:S03]  /*3110*/  ISETP.GT.U32.AND P0, PT, R7, 0x1, PT ;  /* 0x000000010700780c */ /* 0x000fc60003f04070 */
[----:B------:R-:W-:-:S04]  /*3120*/  UIMAD.WIDE.U32 UR6, UR8, 0x38e38e39, URZ ;  /* 0x38e38e39080678a5 */ /* 0x000fc8000f8e003f */
[----:B------:R-:W-:-:S04]  /*3130*/  USHF.R.U32.HI UR6, URZ, 0x1, UR7 ;  /* 0x000000013f067899 */ /* 0x000fc80008011607 */
[----:B------:R-:W-:-:S04]  /*3140*/  UIMAD UR8, UR6, -0x9, UR8 ;  /* 0xfffffff7060878a4 */ /* 0x000fc8000f8e0208 */
[----:B------:R-:W-:-:S04]  /*3150*/  ULEA UR8, UR8, UR9, 0x3 ;  /* 0x0000000908087291 */ /* 0x000fc8000f8e183f */
[----:B------:R-:W-:-:S04]  /*3160*/  UIADD3 UR8, UR8, 0x48, URZ ;  /* 0x0000004808087890 */ /* 0x000fc8000fffe03f */
[----:B------:R-:W-:-:S09]  /*3170*/  UPRMT UR8, URZ, 0x654, UR8 ;  /* 0x000006543f087896 */ /* 0x000fd20008000008 */
[----:B------:R-:W-:Y:S01]  /*3180*/  SYNCS.ARRIVE.TRANS64.RED.A1T0 RZ, [UR8], RZ ;  /* 0x000000ffffff79a7 */ /* 0x000fe20008100408 */
[----:B------:R-:W-:Y:S05]  /*3190*/  @P0 BRA `(.L_x_33) ;  /* 0x0000000000040947 */ /* 0x000fea0003800000 */
[----:B------:R-:W-:Y:S01]  /*31a0*/  BPT.TRAP 0x1 ;  /* 0x000000040000795c */ /* 0x000fe20000300000 */
.L_x_33:
[----:B------:R-:W-:Y:S01]  /*31b0*/  SHF.L.U32 R16, R148, 0x1f, RZ ;  /* 0x0000001f94107819 */ /* 0x000fe200000006ff */
[----:B------:R-:W-:Y:S01]  /*31c0*/  UIADD3 UR5, UR21, UR5, URZ ;  /* 0x0000000515057290 */ /* 0x000fe2000fffe03f */
[----:B------:R-:W1:Y:S01]  /*31d0*/  LDC R32, c[0x0][0x288] ;  /* 0x0000a200ff207b82 */ /* 0x000e620000000800 */
[----:B------:R-:W-:Y:S01]  /*31e0*/  UISETP.GE.U32.AND UP1, UPT, UR21, 0x9, UPT ;  /* 0x000000091500788c */ /* 0x000fe2000bf26070 */
[----:B------:R-:W-:Y:S01]  /*31f0*/  IMAD.SHL.U32 R26, R11, 0x2, RZ ;  /* 0x000000020b1a7824 */ /* 0x000fe200078e00ff */
[----:B------:R-:W-:Y:S02]  /*3200*/  UISETP.GT.U32.AND UP0, UPT, UR5, 0x8, UPT ;  /* 0x000000080500788c */ /* 0x000fe4000bf04070 */
[----:B------:R-:W-:Y:S02]  /*3210*/  UIMAD.WIDE.U32 UR6, UR5, 0x38e38e39, URZ ;  /* 0x38e38e39050678a5 */ /* 0x000fe4000f8e003f */
[----:B------:R-:W-:Y:S01]  /*3220*/  UISETP.LT.U32.AND UP0, UPT, UR21, 0x9, UP0 ;  /* 0x000000091500788c */ /* 0x000fe20008701070 */
[----:B------:R-:W2:Y:S01]  /*3230*/  SYNCS.PHASECHK.TRANS64.TRYWAIT P0, [UR11+0x8], R16 ;  /* 0x00000810ff0075a7 */ /* 0x000ea2000800014b */
[----:B------:R-:W-:Y:S01]  /*3240*/  USHF.R.U32.HI UR6, URZ, 0x1, UR7 ;  /* 0x000000013f067899 */ /* 0x000fe20008011607 */
[----:B------:R-:W-:Y:S01]  /*3250*/  SHF.R.S32.HI R27, RZ, 0x1f, R26 ;  /* 0x0000001fff1b7819 */ /* 0x000fe2000001141a */
[----:B------:R-:W-:-:S02]  /*3260*/  USEL UR8, URZ, 0x1, !UP0 ;  /* 0x000000013f087887 */ /* 0x000fc4000c000000 */
[----:B------:R-:W-:Y:S02]  /*3270*/  UIMAD UR5, UR6, -0x9, UR5 ;  /* 0xfffffff7060578a4 */ /* 0x000fe4000f8e0205 */
[----:B------:R-:W-:-:S04]  /*3280*/  ULOP3.LUT UR4, UR4, UR8, URZ, 0x3c, !UPT ;  /* 0x0000000804047292 */ /* 0x000fc8000f8e3c3f */
[----:B------:R-:W-:Y:S01]  /*3290*/  @UP1 ULOP3.LUT UR4, UR4, 0x1, UR6, 0x78, !UPT ;  /* 0x0000000104041892 */ /* 0x000fe2000f8e7806 */
[----:B-12---:R-:W-:Y:S11]  /*32a0*/  @!P0 BRA `(.L_x_35) ;  /* 0x0000006000708947 */ /* 0x006ff60003800000 */
.L_x_198:
[----:B------:R-:W-:Y:S01]  /*32b0*/  IMAD.SHL.U32 R28, R6, 0x40, RZ ;  /* 0x00000040061c7824 */ /* 0x000fe200078e00ff */
[----:B------:R-:W-:Y:S01]  /*32c0*/  ULDC UR8, c[0x0][0x284] ;  /* 0x0000a10000087ab9 */ /* 0x000fe20000000800 */
[----:B------:R-:W-:Y:S01]  /*32d0*/  IMAD.SHL.U32 R29, R5, 0x80, RZ ;  /* 0x00000080051d7824 */ /* 0x000fe200078e00ff */
[----:B------:R-:W-:Y:S01]  /*32e0*/  SHF.R.S32.HI R34, RZ, 0x1f, R4 ;  /* 0x0000001fff227819 */ /* 0x000fe20000011404 */
[----:B------:R-:W-:Y:S01]  /*32f0*/  ULDC.64 UR6, c[0x0][0x5d0] ;  /* 0x0001740000067ab9 */ /* 0x000fe20000000a00 */
[----:B------:R-:W-:Y:S01]  /*3300*/  ISETP.GE.AND P0, PT, R28, UR8, PT ;  /* 0x000000081c007c0c */ /* 0x000fe2000bf06270 */
[----:B0-----:R-:W-:Y:S01]  /*3310*/  IMAD.WIDE.U32 R16, R4, UR6, R26 ;  /* 0x0000000604107c25 */ /* 0x001fe2000f8e001a */
[----:B------:R-:W-:Y:S02]  /*3320*/  SHF.R.S32.HI R33, RZ, 0x1f, R29 ;  /* 0x0000001fff217819 */ /* 0x000fe4000001141d */
[C---:B------:R-:W-:Y:S01]  /*3330*/  ISETP.GE.OR P0, PT, R29.reuse, R32, P0 ;  /* 0x000000201d00720c */ /* 0x040fe20000706670 */
[----:B------:R-:W-:Y:S01]  /*3340*/  IMAD R5, R34, UR6, RZ ;  /* 0x0000000622057c24 */ /* 0x000fe2000f8e02ff */
[----:B------:R-:W-:-:S03]  /*3350*/  IADD3 R16, P1, R29, R16, RZ ;  /* 0x000000101d107210 */ /* 0x000fc60007f3e0ff */
[----:B------:R-:W-:-:S05]  /*3360*/  IMAD R5, R4, UR7, R5 ;  /* 0x0000000704057c24 */ /* 0x000fca000f8e0205 */
[----:B------:R-:W-:-:S03]  /*3370*/  IADD3.X R17, R33, R17, R5, P1, !PT ;  /* 0x0000001121117210 */ /* 0x000fc60000ffe405 */
[----:B------:R-:W-:Y:S05]  /*3380*/  @P0 BRA `(.L_x_36) ;  /* 0x0000004400b80947 */ /* 0x000fea0003800000 */
[----:B------:R-:W0:Y:S01]  /*3390*/  LDC.64 R30, c[0x0][0x5c8] ;  /* 0x00017200ff1e7b82 */ /* 0x000e220000000a00 */
[----:B------:R-:W-:Y:S01]  /*33a0*/  IMAD.WIDE R24, R6, 0x40, R14 ;  /* 0x0000004006187825 */ /* 0x000fe200078e020e */
[----:B------:R-:W-:Y:S01]  /*33b0*/  ULDC.64 UR6, c[0x0][0x5c0] ;  /* 0x0001700000067ab9 */ /* 0x000fe20000000a00 */
[----:B------:R-:W-:Y:S02]  /*33c0*/  BSSY B0, `(.L_x_36) ;  /* 0x000046a000007945 */ /* 0x000fe40003800000 */
[----:B------:R-:W-:-:S04]  /*33d0*/  IMAD R6, R11, -0x2, R32 ;  /* 0xfffffffe0b067824 */ /* 0x000fc800078e0220 */
[----:B------:R-:W-:Y:S02]  /*33e0*/  IMAD.IADD R6, R6, 0x1, -R29 ;  /* 0x0000000106067824 */ /* 0x000fe400078e0a1d */
[-C--:B0-----:R-:W-:Y:S02]  /*33f0*/  IMAD R5, R25, R30.reuse, RZ ;  /* 0x0000001e19057224 */ /* 0x081fe400078e02ff */
[----:B------:R-:W-:-:S04]  /*3400*/  IMAD.WIDE.U32 R16, R24, R30, R16 ;  /* 0x0000001e18107225 */ /* 0x000fc800078e0010 */
[----:B------:R-:W-:Y:S01]  /*3410*/  IMAD R19, R24, R31, R5 ;  /* 0x0000001f18137224 */ /* 0x000fe200078e0205 */
[----:B------:R-:W-:Y:S02]  /*3420*/  LEA R5, P0, R30, R16, 0x3 ;  /* 0x000000101e057211 */ /* 0x000fe400078018ff */
[----:B------:R-:W-:Y:S01]  /*3430*/  IADD3 R18, P1, R16, UR6, RZ ;  /* 0x0000000610127c10 */ /* 0x000fe2000ff3e0ff */
[----:B------:R-:W-:Y:S01]  /*3440*/  IMAD.IADD R19, R17, 0x1, R19 ;  /* 0x0000000111137824 */ /* 0x000fe200078e0213 */
[----:B------:R-:W-:-:S04]  /*3450*/  IADD3 R16, P3, R5, UR6, RZ ;  /* 0x0000000605107c10 */ /* 0x000fc8000ff7e0ff */
[----:B------:R-:W-:Y:S01]  /*3460*/  LEA.HI.X R5, R30, R19, R31, 0x3, P0 ;  /* 0x000000131e057211 */ /* 0x000fe200000f1c1f */
[----:B------:R-:W-:Y:S01]  /*3470*/  IMAD.IADD R30, R13, 0x1, -R28 ;  /* 0x000000010d1e7824 */ /* 0x000fe200078e0a1c */
[----:B-----5:R-:W-:Y:S02]  /*3480*/  FSETP.NEU.AND P0, PT, R12, RZ, PT ;  /* 0x000000ff0c00720b */ /* 0x020fe40003f0d000 */
[----:B------:R-:W-:Y:S02]  /*3490*/  IADD3.X R19, R19, UR7, RZ, P1, !PT ;  /* 0x0000000713137c10 */ /* 0x000fe40008ffe4ff */
[----:B------:R-:W-:-:S09]  /*34a0*/  IADD3.X R17, R5, UR7, RZ, P3, !PT ;  /* 0x0000000705117c10 */ /* 0x000fd20009ffe4ff */
[----:B------:R-:W-:Y:S05]  /*34b0*/  @!P0 BRA `(.L_x_37) ;  /* 0x0000003400608947 */ /* 0x000fea0003800000 */
[----:B------:R-:W-:Y:S01]  /*34c0*/  ULDC.64 UR6, c[0x0][0x5b8] ;  /* 0x00016e0000067ab9 */ /* 0x000fe20000000a00 */
[----:B------:R-:W-:Y:S01]  /*34d0*/  ULDC.64 UR16, c[0x0][0x5a8] ;  /* 0x00016a0000107ab9 */ /* 0x000fe20000000a00 */
[----:B------:R-:W-:Y:S01]  /*34e0*/  IMAD.WIDE.U32 R26, R4, UR6, R26 ;  /* 0x00000006041a7c25 */ /* 0x000fe2000f8e001a */
[----:B------:R-:W-:Y:S01]  /*34f0*/  BSSY B1, `(.L_x_38) ;  /* 0x0000010000017945 */ /* 0x000fe20003800000 */
[----:B------:R-:W-:Y:S02]  /*3500*/  PRMT R28, RZ, 0x7610, R28 ;  /* 0x00007610ff1c7816 */ /* 0x000fe4000000001c */
[----:B------:R-:W-:Y:S01]  /*3510*/  IMAD R5, R34, UR6, RZ ;  /* 0x0000000622057c24 */ /* 0x000fe2000f8e02ff */
[----:B------:R-:W-:-:S03]  /*3520*/  IADD3 R26, P0, R29, R26, RZ ;  /* 0x0000001a1d1a7210 */ /* 0x000fc60007f1e0ff */
[----:B------:R-:W-:Y:S01]  /*3530*/  IMAD R5, R4, UR7, R5 ;  /* 0x0000000704057c24 */ /* 0x000fe2000f8e0205 */
[----:B------:R-:W-:Y:S02]  /*3540*/  ULDC.64 UR6, c[0x0][0x5b0] ;  /* 0x00016c0000067ab9 */ /* 0x000fe40000000a00 */
[----:B------:R-:W-:Y:S02]  /*3550*/  IMAD R29, R25, UR6, RZ ;  /* 0x00000006191d7c24 */ /* 0x000fe4000f8e02ff */
[----:B------:R-:W-:Y:S02]  /*3560*/  IADD3.X R27, R33, R27, R5, P0, !PT ;  /* 0x0000001b211b7210 */ /* 0x000fe400007fe405 */
[----:B------:R-:W-:Y:S01]  /*3570*/  ISETP.GE.AND P0, PT, R30, 0x1, PT ;  /* 0x000000011e00780c */ /* 0x000fe20003f06270 */
[C---:B------:R-:W-:Y:S02]  /*3580*/  IMAD R29, R24.reuse, UR7, R29 ;  /* 0x00000007181d7c24 */ /* 0x040fe4000f8e021d */
[----:B------:R-:W-:Y:S01]  /*3590*/  IMAD.WIDE.U32 R4, R24, UR6, R26 ;  /* 0x0000000618047c25 */ /* 0x000fe2000f8e001a */
[----:B------:R-:W-:-:S02]  /*35a0*/  ISETP.LT.OR P4, PT, R6, 0x1, !P0 ;  /* 0x000000010600780c */ /* 0x000fc40004781670 */
[----:B------:R-:W-:-:S04]  /*35b0*/  IADD3 R4, P1, R4, UR16, RZ ;  /* 0x0000001004047c10 */ /* 0x000fc8000ff3e0ff */
[----:B------:R-:W-:-:S07]  /*35c0*/  IADD3.X R5, R5, UR17, R29, P1, !PT ;  /* 0x0000001105057c10 */ /* 0x000fce0008ffe41d */
[----:B------:R-:W-:Y:S05]  /*35d0*/  @P4 BRA `(.L_x_39) ;  /* 0x0000000000044947 */ /* 0x000fea0003800000 */
[----:B------:R0:W5:Y:S02]  /*35e0*/  LDG.E.U8 R28, desc[UR14][R4.64] ;  /* 0x0000000e041c7981 */ /* 0x000164000c1e1100 */
.L_x_39:
[----:B------:R-:W-:Y:S05]  /*35f0*/  BSYNC B1 ;  /* 0x0000000000017941 */ /* 0x000fea0003800000 */
.L_x_38:
[----:B-----5:R-:W-:Y:S01]  /*3600*/  LOP3.LUT R28, R28, 0xff, RZ, 0xc0, !PT ;  /* 0x000000ff1c1c7812 */ /* 0x020fe200078ec0ff */
[----:B------:R-:W-:Y:S01]  /*3610*/  BSSY B1, `(.L_x_40) ;  /* 0x000000b000017945 */ /* 0x000fe20003800000 */
[----:B------:R-:W-:Y:S02]  /*3620*/  ISETP.LT.OR P3, PT, R6, 0x2, !P0 ;  /* 0x000000020600780c */ /* 0x000fe40004761670 */
[----:B------:R-:W-:-:S05]  /*3630*/  F2FP.F16.E5M2.UNPACK_B R28, R28 ;  /* 0x0000001cff1c723e */ /* 0x000fca00020004ff */
[----:B------:R-:W-:-:S05]  /*3640*/  HADD2.F32 R29, -RZ, R28.H0_H0 ;  /* 0x2000001cff1d7230 */ /* 0x000fca0000004100 */
[----:B------:R-:W-:-:S04]  /*3650*/  FMUL R28, R29, R12 ;  /* 0x0000000c1d1c7220 */ /* 0x000fc80000400000 */
[----:B------:R-:W-:-:S05]  /*3660*/  FFMA R28, R149, R10, R28 ;  /* 0x0000000a951c7223 */ /* 0x000fca000000001c */
[----:B------:R-:W-:Y:S02]  /*3670*/  F2FP.SATFINITE.E5M2.F32.PACK_AB_MERGE_C R29, RZ, R28, RZ ;  /* 0x0000001cff1d723e */ /* 0x000fe400048060ff */
[----:B------:R-:W-:-:S03]  /*3680*/  PRMT R28, RZ, 0x7610, R28 ;  /* 0x00007610ff1c7816 */ /* 0x000fc6000000001c */
[----:B------:R1:W-:Y:S01]  /*3690*/  @!P4 STG.E.U8 desc[UR14][R18.64], R29 ;  /* 0x0000001d1200c986 */ /* 0x0003e2000c10110e */
[----:B------:R-:W-:Y:S05]  /*36a0*/  @P3 BRA `(.L_x_41) ;  /* 0x0000000000043947 */ /* 0x000fea0003800000 */
[----:B------:R2:W5:Y:S02]  /*36b0*/  LDG.E.U8 R28, desc[UR14][R4.64+0x1] ;  /* 0x0000010e041c7981 */ /* 0x000564000c1e1100 */
.L_x_41:
[----:B------:R-:W-:Y:S05]  /*36c0*/  BSYNC B1 ;  /* 0x0000000000017941 */ /* 0x000fea0003800000 */
.L_x_40:
[----:B-----5:R-:W-:Y:S01]  /*36d0*/  LOP3.LUT R28, R28, 0xff, RZ, 0xc0, !PT ;  /* 0x000000ff1c1c7812 */ /* 0x020fe200078ec0ff */
[----:B------:R-:W-:Y:S01]  /*36e0*/  BSSY B1, `(.L_x_42) ;  /* 0x0000013000017945 */ /* 0x000fe20003800000 */
[----:B------:R-:W-:Y:S02]  /*36f0*/  IADD3 R31, P1, R24, 0x8, RZ ;  /* 0x00000008181f7810 */ /* 0x000fe40007f3e0ff */
[----:B------:R-:W-:-:S03]  /*3700*/  F2FP.F16.E5M2.UNPACK_B R28, R28 ;  /* 0x0000001cff1c723e */ /* 0x000fc600020004ff */
[----:B------:R-:W-:Y:S01]  /*3710*/  IMAD.X R24, RZ, RZ, R25, P1 ;  /* 0x000000ffff187224 */ /* 0x000fe200008e0619 */
[----:B------:R-:W-:Y:S01]  /*3720*/  ISETP.GE.AND P1, PT, R30, 0x9, PT ;  /* 0x000000091e00780c */ /* 0x000fe20003f26270 */
[----:B-1----:R-:W-:Y:S02]  /*3730*/  HADD2.F32 R29, -RZ, R28.H0_H0 ;  /* 0x2000001cff1d7230 */ /* 0x002fe40000004100 */
[----:B------:R-:W-:Y:S01]  /*3740*/  IMAD R24, R24, UR6, RZ ;  /* 0x0000000618187c24 */ /* 0x000fe2000f8e02ff */
[----:B------:R-:W-:Y:S01]  /*3750*/  ISETP.LT.OR P5, PT, R6, 0x1, !P1 ;  /* 0x000000010600780c */ /* 0x000fe20004fa1670 */
[----:B------:R-:W-:-:S04]  /*3760*/  IMAD.WIDE.U32 R26, R31, UR6, R26 ;  /* 0x000000061f1a7c25 */ /* 0x000fc8000f8e001a */
[----:B------:R-:W-:Y:S01]  /*3770*/  FMUL R29, R29, R12 ;  /* 0x0000000c1d1d7220 */ /* 0x000fe20000400000 */
[----:B------:R-:W-:-:S03]  /*3780*/  IMAD R31, R31, UR7, R24 ;  /* 0x000000071f1f7c24 */ /* 0x000fc6000f8e0218 */
[----:B------:R-:W-:Y:S01]  /*3790*/  FFMA R29, R144, R10, R29 ;  /* 0x0000000a901d7223 */ /* 0x000fe2000000001d */
[----:B------:R-:W-:Y:S02]  /*37a0*/  IADD3 R24, P4, R26, UR16, RZ ;  /* 0x000000101a187c10 */ /* 0x000fe4000ff9e0ff */
[----:B------:R-:W-:Y:S02]  /*37b0*/  PRMT R26, RZ, 0x7610, R26 ;  /* 0x00007610ff1a7816 */ /* 0x000fe4000000001a */
[----:B------:R-:W-:Y:S02]  /*37c0*/  F2FP.SATFINITE.E5M2.F32.PACK_AB_MERGE_C R29, RZ, R29, RZ ;  /* 0x0000001dff1d723e */ /* 0x000fe400048060ff */
[----:B------:R-:W-:-:S03]  /*37d0*/  IADD3.X R25, R27, UR17, R31, P4, !PT ;  /* 0x000000111b197c10 */ /* 0x000fc6000a7fe41f */
[----:B------:R1:W-:Y:S01]  /*37e0*/  @!P3 STG.E.U8 desc[UR14][R18.64+0x1], R29 ;  /* 0x0000011d1200b986 */ /* 0x0003e2000c10110e */
[----:B------:R-:W-:Y:S05]  /*37f0*/  @P5 BRA `(.L_x_43) ;  /* 0x0000000000045947 */ /* 0x000fea0003800000 */
[----:B------:R3:W5:Y:S02]  /*3800*/  LDG.E.U8 R26, desc[UR14][R24.64] ;  /* 0x0000000e181a7981 */ /* 0x000764000c1e1100 */
.L_x_43:
[----:B------:R-:W-:Y:S05]  /*3810*/  BSYNC B1 ;  /* 0x0000000000017941 */ /* 0x000fea0003800000 */
.L_x_42:
        /* <DEDUP_REMOVED lines=12> */
.L_x_45:
[----:B------:R-:W-:Y:S05]  /*38e0*/  BSYNC B1 ;  /* 0x0000000000017941 */ /* 0x000fea0003800000 */
.L_x_44:
[----:B-----5:R-:W-:Y:S01]  /*38f0*/  LOP3.LUT R26, R26, 0xff, RZ, 0xc0, !PT ;  /* 0x000000ff1a1a7812 */ /* 0x020fe200078ec0ff */
[----:B------:R-:W-:Y:S01]  /*3900*/  BSSY B1, `(.L_x_46) ;  /* 0x000000b000017945 */ /* 0x000fe20003800000 */
[----:B------:R-:W-:Y:S02]  /*3910*/  ISETP.LT.OR P4, PT, R6, 0x9, !P0 ;  /* 0x000000090600780c */ /* 0x000fe40004781670 */
[----:B------:R-:W-:-:S05]  /*3920*/  F2FP.F16.E5M2.UNPACK_B R26, R26 ;  /* 0x0000001aff1a723e */ /* 0x000fca00020004ff */
[----:B----4-:R-:W-:Y:S01]  /*3930*/  HADD2.F32 R27, -RZ, R26.H0_H0 ;  /* 0x2000001aff1b7230 */ /* 0x010fe20000004100 */
[----:B------:R-:W-:-:S04]  /*3940*/  PRMT R26, RZ, 0x7610, R26 ;  /* 0x00007610ff1a7816 */ /* 0x000fc8000000001a */
[----:B------:R-:W-:-:S04]  /*3950*/  FMUL R27, R27, R12 ;  /* 0x0000000c1b1b7220 */ /* 0x000fc80000400000 */
[----:B------:R-:W-:-:S05]  /*3960*/  FFMA R27, R142, R10, R27 ;  /* 0x0000000a8e1b7223 */ /* 0x000fca000000001b */
[----:B------:R-:W-:-:S05]  /*3970*/  F2FP.SATFINITE.E5M2.F32.PACK_AB_MERGE_C R27, RZ, R27, RZ ;  /* 0x0000001bff1b723e */ /* 0x000fca00048060ff */
[----:B------:R4:W-:Y:S01]  /*3980*/  @!P3 STG.E.U8 desc[UR14][R16.64+0x1], R27 ;  /* 0x0000011b1000b986 */ /* 0x0009e2000c10110e */
[----:B------:R-:W-:Y:S05]  /*3990*/  @P4 BRA `(.L_x_47) ;  /* 0x0000000000044947 */ /* 0x000fea0003800000 */
[----:B------:R0:W5:Y:S02]  /*39a0*/  LDG.E.U8 R26, desc[UR14][R4.64+0x8] ;  /* 0x0000080e041a7981 */ /* 0x000164000c1e1100 */
.L_x_47:
[----:B------:R-:W-:Y:S05]  /*39b0*/  BSYNC B1 ;  /* 0x0000000000017941 */ /* 0x000fea0003800000 */
.L_x_46:
[----:B-----5:R-:W-:Y:S01]  /*39c0*/  LOP3.LUT R26, R26, 0xff, RZ, 0xc0, !PT ;  /* 0x000000ff1a1a7812 */ /* 0x020fe200078ec0ff */
[----:B------:R-:W-:Y:S01]  /*39d0*/  BSSY B1, `(.L_x_48) ;  /* 0x000000b000017945 */ /* 0x000fe20003800000 */
[----:B------:R-:W-:Y:S02]  /*39e0*/  ISETP.LT.OR P3, PT, R6, 0xa, !P0 ;  /* 0x0000000a0600780c */ /* 0x000fe40004761670 */
[----:B------:R-:W-:-:S05]  /*39f0*/  F2FP.F16.E5M2.UNPACK_B R26, R26 ;  /* 0x0000001aff1a723e */ /* 0x000fca00020004ff */
[----:B----4-:R-:W-:-:S05]  /*3a00*/  HADD2.F32 R27, -RZ, R26.H0_H0 ;  /* 0x2000001aff1b7230 */ /* 0x010fca0000004100 */
[----:B------:R-:W-:-:S04]  /*3a10*/  FMUL R26, R27, R12 ;  /* 0x0000000c1b1a7220 */ /* 0x000fc80000400000 */
[----:B------:R-:W-:-:S05]  /*3a20*/  FFMA R26, R145, R10, R26 ;  /* 0x0000000a911a7223 */ /* 0x000fca000000001a */
[----:B------:R-:W-:Y:S02]  /*3a30*/  F2FP.SATFINITE.E5M2.F32.PACK_AB_MERGE_C R27, RZ, R26, RZ ;  /* 0x0000001aff1b723e */ /* 0x000fe400048060ff */
[----:B------:R-:W-:-:S03]  /*3a40*/  PRMT R26, RZ, 0x7610, R26 ;  /* 0x00007610ff1a7816 */ /* 0x000fc6000000001a */
[----:B------:R4:W-:Y:S01]  /*3a50*/  @!P4 STG.E.U8 desc[UR14][R18.64+0x8], R27 ;  /* 0x0000081b1200c986 */ /* 0x0009e2000c10110e */
[----:B------:R-:W-:Y:S05]  /*3a60*/  @P3 BRA `(.L_x_49) ;  /* 0x0000000000043947 */ /* 0x000fea0003800000 */
[----:B------:R0:W5:Y:S02]  /*3a70*/  LDG.E.U8 R26, desc[UR14][R4.64+0x9] ;  /* 0x0000090e041a7981 */ /* 0x000164000c1e1100 */
.L_x_49:
[----:B------:R-:W-:Y:S05]  /*3a80*/  BSYNC B1 ;  /* 0x0000000000017941 */ /* 0x000fea0003800000 */
.L_x_48:
        /* <DEDUP_REMOVED lines=12> */
.L_x_51:
[----:B------:R-:W-:Y:S05]  /*3b50*/  BSYNC B1 ;  /* 0x0000000000017941 */ /* 0x000fea0003800000 */
.L_x_50:
        /* <DEDUP_REMOVED lines=12> */
.L_x_53:
[----:B------:R-:W-:Y:S05]  /*3c20*/  BSYNC B1 ;  /* 0x0000000000017941 */ /* 0x000fea0003800000 */
.L_x_52:
        /* <DEDUP_REMOVED lines=12> */
.L_x_55:
[----:B------:R-:W-:Y:S05]  /*3cf0*/  BSYNC B1 ;  /* 0x0000000000017941 */ /* 0x000fea0003800000 */
.L_x_54:
        /* <DEDUP_REMOVED lines=12> */
.L_x_57:
[----:B------:R-:W-:Y:S05]  /*3dc0*/  BSYNC B1 ;  /* 0x0000000000017941 */ /* 0x000fea0003800000 */
.L_x_56:
        /* <DEDUP_REMOVED lines=12> */
.L_x_59:
[----:B------:R-:W-:Y:S05]  /*3e90*/  BSYNC B1 ;  /* 0x0000000000017941 */ /* 0x000fea0003800000 */
.L_x_58:
        /* <DEDUP_REMOVED lines=12> */
.L_x_61:
[----:B------:R-:W-:Y:S05]  /*3f60*/  BSYNC B1 ;  /* 0x0000000000017941 */ /* 0x000fea0003800000 */
.L_x_60:
        /* <DEDUP_REMOVED lines=12> */
.L_x_63:
[----:B------:R-:W-:Y:S05]  /*4030*/  BSYNC B1 ;  /* 0x0000000000017941 */ /* 0x000fea0003800000 */
.L_x_62:
        /* <DEDUP_REMOVED lines=12> */
.L_x_65:
[----:B------:R-:W-:Y:S05]  /*4100*/  BSYNC B1 ;  /* 0x0000000000017941 */ /* 0x000fea0003800000 */
.L_x_64:
        /* <DEDUP_REMOVED lines=12> */
.L_x_67:
[----:B------:R-:W-:Y:S05]  /*41d0*/  BSYNC B1 ;  /* 0x0000000000017941 */ /* 0x000fea0003800000 */
.L_x_66:
        /* <DEDUP_REMOVED lines=12> */
.L_x_69:
[----:B------:R-:W-:Y:S05]  /*42a0*/  BSYNC B1 ;  /* 0x0000000000017941 */ /* 0x000fea0003800000 */
.L_x_68:
        /* <DEDUP_REMOVED lines=12> */
.L_x_71:
[----:B------:R-:W-:Y:S05]  /*4370*/  BSYNC B1 ;  /* 0x0000000000017941 */ /* 0x000fea0003800000 */
.L_x_70:
        /* <DEDUP_REMOVED lines=12> */
.L_x_73:
[----:B------:R-:W-:Y:S05]  /*4440*/  BSYNC B1 ;  /* 0x0000000000017941 */ /* 0x000fea0003800000 */
.L_x_72:
        /* <DEDUP_REMOVED lines=12> */
.L_x_75:
[----:B------:R-:W-:Y:S05]  /*4510*/  BSYNC B1 ;  /* 0x0000000000017941 */ /* 0x000fea0003800000 */
.L_x_74:
        /* <DEDUP_REMOVED lines=12> */
.L_x_77:
[----:B------:R-:W-:Y:S05]  /*45e0*/  BSYNC B1 ;  /* 0x0000000000017941 */ /* 0x000fea0003800000 */
.L_x_76:
        /* <DEDUP_REMOVED lines=12> */
.L_x_79:
[----:B------:R-:W-:Y:S05]  /*46b0*/  BSYNC B1 ;  /* 0x0000000000017941 */ /* 0x000fea0003800000 */
.L_x_78:
        /* <DEDUP_REMOVED lines=12> */
.L_x_81:
[----:B------:R-:W-:Y:S05]  /*4780*/  BSYNC B1 ;  /* 0x0000000000017941 */ /* 0x000fea0003800000 */
.L_x_80:
        /* <DEDUP_REMOVED lines=12> */
.L_x_83:
[----:B------:R-:W-:Y:S05]  /*4850*/  BSYNC B1 ;  /* 0x0000000000017941 */ /* 0x000fea0003800000 */
.L_x_82:
        /* <DEDUP_REMOVED lines=12> */
.L_x_85:
[----:B------:R-:W-:Y:S05]  /*4920*/  BSYNC B1 ;  /* 0x0000000000017941 */ /* 0x000fea0003800000 */
.L_x_84:
        /* <DEDUP_REMOVED lines=12> */
.L_x_87:
[----:B------:R-:W-:Y:S05]  /*49f0*/  BSYNC B1 ;  /* 0x0000000000017941 */ /* 0x000fea0003800000 */
.L_x_86:
        /* <DEDUP_REMOVED lines=12> */
.L_x_89:
[----:B------:R-:W-:Y:S05]  /*4ac0*/  BSYNC B1 ;  /* 0x0000000000017941 */ /* 0x000fea0003800000 */
.L_x_88:
        /* <DEDUP_REMOVED lines=12> */
.L_x_91:
[----:B------:R-:W-:Y:S05]  /*4b90*/  BSYNC B1 ;  /* 0x0000000000017941 */ /* 0x000fea0003800000 */
.L_x_90:
        /* <DEDUP_REMOVED lines=12> */
.L_x_93:
[----:B------:R-:W-:Y:S05]  /*4c60*/  BSYNC B1 ;  /* 0x0000000000017941 */ /* 0x000fea0003800000 */
.L_x_92:
        /* <DEDUP_REMOVED lines=12> */
.L_x_95:
[----:B------:R-:W-:Y:S05]  /*4d30*/  BSYNC B1 ;  /* 0x0000000000017941 */ /* 0x000fea0003800000 */
.L_x_94:
        /* <DEDUP_REMOVED lines=12> */
.L_x_97:
[----:B------:R-:W-:Y:S05]  /*4e00*/  BSYNC B1 ;  /* 0x0000000000017941 */ /* 0x000fea0003800000 */
.L_x_96:
        /* <DEDUP_REMOVED lines=12> */
.L_x_99:
[----:B------:R-:W-:Y:S05]  /*4ed0*/  BSYNC B1 ;  /* 0x0000000000017941 */ /* 0x000fea0003800000 */
.L_x_98:
        /* <DEDUP_REMOVED lines=12> */
.L_x_101:
[----:B------:R-:W-:Y:S05]  /*4fa0*/  BSYNC B1 ;  /* 0x0000000000017941 */ /* 0x000fea0003800000 */
.L_x_100:
        /* <DEDUP_REMOVED lines=12> */
.L_x_103:
[----:B------:R-:W-:Y:S05]  /*5070*/  BSYNC B1 ;  /* 0x0000000000017941 */ /* 0x000fea0003800000 */
.L_x_102:
        /* <DEDUP_REMOVED lines=12> */
.L_x_105:
[----:B------:R-:W-:Y:S05]  /*5140*/  BSYNC B1 ;  /* 0x0000000000017941 */ /* 0x000fea0003800000 */
.L_x_104:
        /* <DEDUP_REMOVED lines=12> */
.L_x_107:
[----:B------:R-:W-:Y:S05]  /*5210*/  BSYNC B1 ;  /* 0x0000000000017941 */ /* 0x000fea0003800000 */
.L_x_106:
        /* <DEDUP_REMOVED lines=12> */
.L_x_109:
[----:B------:R-:W-:Y:S05]  /*52e0*/  BSYNC B1 ;  /* 0x0000000000017941 */ /* 0x000fea0003800000 */
.L_x_108:
        /* <DEDUP_REMOVED lines=12> */
.L_x_111:
[----:B------:R-:W-:Y:S05]  /*53b0*/  BSYNC B1 ;  /* 0x0000000000017941 */ /* 0x000fea0003800000 */
.L_x_110:
        /* <DEDUP_REMOVED lines=12> */
.L_x_113:
[----:B------:R-:W-:Y:S05]  /*5480*/  BSYNC B1 ;  /* 0x0000000000017941 */ /* 0x000fea0003800000 */
.L_x_112:
        /* <DEDUP_REMOVED lines=12> */
.L_x_115:
[----:B------:R-:W-:Y:S05]  /*5550*/  BSYNC B1 ;  /* 0x0000000000017941 */ /* 0x000fea0003800000 */
.L_x_114:
        /* <DEDUP_REMOVED lines=12> */
.L_x_117:
[----:B------:R-:W-:Y:S05]  /*5620*/  BSYNC B1 ;  /* 0x0000000000017941 */ /* 0x000fea0003800000 */
.L_x_116:
        /* <DEDUP_REMOVED lines=12> */
.L_x_119:
[----:B------:R-:W-:Y:S05]  /*56f0*/  BSYNC B1 ;  /* 0x0000000000017941 */ /* 0x000fea0003800000 */
.L_x_118:
        /* <DEDUP_REMOVED lines=12> */
.L_x_121:
[----:B------:R-:W-:Y:S05]  /*57c0*/  BSYNC B1 ;  /* 0x0000000000017941 */ /* 0x000fea0003800000 */
.L_x_120:
        /* <DEDUP_REMOVED lines=12> */
.L_x_123:
[----:B------:R-:W-:Y:S05]  /*5890*/  BSYNC B1 ;  /* 0x0000000000017941 */ /* 0x000fea0003800000 */
.L_x_122:
        /* <DEDUP_REMOVED lines=12> */
.L_x_125:
[----:B------:R-:W-:Y:S05]  /*5960*/  BSYNC B1 ;  /* 0x0000000000017941 */ /* 0x000fea0003800000 */
.L_x_124:
        /* <DEDUP_REMOVED lines=12> */
.L_x_127:
[----:B------:R-:W-:Y:S05]  /*5a30*/  BSYNC B1 ;  /* 0x0000000000017941 */ /* 0x000fea0003800000 */
.L_x_126:
        /* <DEDUP_REMOVED lines=12> */
.L_x_129:
[----:B------:R-:W-:Y:S05]  /*5b00*/  BSYNC B1 ;  /* 0x0000000000017941 */ /* 0x000fea0003800000 */
.L_x_128:
        /* <DEDUP_REMOVED lines=12> */
.L_x_131:
[----:B------:R-:W-:Y:S05]  /*5bd0*/  BSYNC B1 ;  /* 0x0000000000017941 */ /* 0x000fea0003800000 */
.L_x_130:
        /* <DEDUP_REMOVED lines=12> */
.L_x_133:
[----:B------:R-:W-:Y:S05]  /*5ca0*/  BSYNC B1 ;  /* 0x0000000000017941 */ /* 0x000fea0003800000 */
.L_x_132:
        /* <DEDUP_REMOVED lines=12> */
.L_x_135:
[----:B------:R-:W-:Y:S05]  /*5d70*/  BSYNC B1 ;  /* 0x0000000000017941 */ /* 0x000fea0003800000 */
.L_x_134:
        /* <DEDUP_REMOVED lines=12> */
.L_x_137:
[----:B------:R-:W-:Y:S05]  /*5e40*/  BSYNC B1 ;  /* 0x0000000000017941 */ /* 0x000fea0003800000 */
.L_x_136:
        /* <DEDUP_REMOVED lines=12> */
.L_x_139:
[----:B------:R-:W-:Y:S05]  /*5f10*/  BSYNC B1 ;  /* 0x0000000000017941 */ /* 0x000fea0003800000 */
.L_x_138:
        /* <DEDUP_REMOVED lines=12> */
.L_x_141:
[----:B------:R-:W-:Y:S05]  /*5fe0*/  BSYNC B1 ;  /* 0x0000000000017941 */ /* 0x000fea0003800000 */
.L_x_140:
        /* <DEDUP_REMOVED lines=12> */
.L_x_143:
[----:B------:R-:W-:Y:S05]  /*60b0*/  BSYNC B1 ;  /* 0x0000000000017941 */ /* 0x000fea0003800000 */
.L_x_142:
        /* <DEDUP_REMOVED lines=12> */
.L_x_145:
[----:B------:R-:W-:Y:S05]  /*6180*/  BSYNC B1 ;  /* 0x0000000000017941 */ /* 0x000fea0003800000 */
.L_x_144:
        /* <DEDUP_REMOVED lines=12> */
.L_x_147:
[----:B------:R-:W-:Y:S05]  /*6250*/  BSYNC B1 ;  /* 0x0000000000017941 */ /* 0x000fea0003800000 */
.L_x_146:
        /* <DEDUP_REMOVED lines=12> */
.L_x_149:
[----:B------:R-:W-:Y:S05]  /*6320*/  BSYNC B1 ;  /* 0x0000000000017941 */ /* 0x000fea0003800000 */
.L_x_148:
        /* <DEDUP_REMOVED lines=12> */
.L_x_151:
[----:B------:R-:W-:Y:S05]  /*63f0*/  BSYNC B1 ;  /* 0x0000000000017941 */ /* 0x000fea0003800000 */
.L_x_150:
        /* <DEDUP_REMOVED lines=12> */
.L_x_153:
[----:B------:R-:W-:Y:S05]  /*64c0*/  BSYNC B1 ;  /* 0x0000000000017941 */ /* 0x000fea0003800000 */
.L_x_152:
        /* <DEDUP_REMOVED lines=12> */
.L_x_155:
[----:B------:R-:W-:Y:S05]  /*6590*/  BSYNC B1 ;  /* 0x0000000000017941 */ /* 0x000fea0003800000 */
.L_x_154:
        /* <DEDUP_REMOVED lines=12> */
.L_x_157:
[----:B------:R-:W-:Y:S05]  /*6660*/  BSYNC B1 ;  /* 0x0000000000017941 */ /* 0x000fea0003800000 */
.L_x_156:
        /* <DEDUP_REMOVED lines=12> */
.L_x_159:
[----:B------:R-:W-:Y:S05]  /*6730*/  BSYNC B1 ;  /* 0x0000000000017941 */ /* 0x000fea0003800000 */
.L_x_158:
[----:B-----5:R-:W-:Y:S01]  /*6740*/  LOP3.LUT R26, R26, 0xff, RZ, 0xc0, !PT ;  /* 0x000000ff1a1a7812 */ /* 0x020fe200078ec0ff */
[----:B------:R-:W-:Y:S01]  /*6750*/  BSSY B1, `(.L_x_160) ;  /* 0x000000b000017945 */ /* 0x000fe20003800000 */
[----:B------:R-:W-:Y:S02]  /*6760*/  ISETP.LT.OR P0, PT, R6, 0x7a, !P0 ;  /* 0x0000007a0600780c */ /* 0x000fe40004701670 */
[----:B------:R-:W-:-:S05]  /*6770*/  F2FP.F16.E5M2.UNPACK_B R26, R26 ;  /* 0x0000001aff1a723e */ /* 0x000fca00020004ff */
[----:B----4-:R-:W-:-:S05]  /*6780*/  HADD2.F32 R27, -RZ, R26.H0_H0 ;  /* 0x2000001aff1b7230 */ /* 0x010fca0000004100 */
[----:B------:R-:W-:-:S04]  /*6790*/  FMUL R26, R27, R12 ;  /* 0x0000000c1b1a7220 */ /* 0x000fc80000400000 */
[----:B------:R-:W-:Y:S01]  /*67a0*/  FFMA R26, R21, R10, R26 ;  /* 0x0000000a151a7223 */ /* 0x000fe2000000001a */
[----:B------:R-:W-:-:S04]  /*67b0*/  PRMT R21, RZ, 0x7610, R21 ;  /* 0x00007610ff157816 */ /* 0x000fc80000000015 */
[----:B------:R-:W-:-:S05]  /*67c0*/  F2FP.SATFINITE.E5M2.F32.PACK_AB_MERGE_C R27, RZ, R26, RZ ;  /* 0x0000001aff1b723e */ /* 0x000fca00048060ff */
[----:B------:R4:W-:Y:S01]  /*67d0*/  @!P4 STG.E.U8 desc[UR14][R18.64+0x78], R27 ;  /* 0x0000781b1200c986 */ /* 0x0009e2000c10110e */
[----:B------:R-:W-:Y:S05]  /*67e0*/  @P0 BRA `(.L_x_161) ;  /* 0x0000000000040947 */ /* 0x000fea0003800000 */
[----:B------:R0:W5:Y:S02]  /*67f0*/  LDG.E.U8 R21, desc[UR14][R4.64+0x79] ;  /* 0x0000790e04157981 */ /* 0x000164000c1e1100 */
.L_x_161:
[----:B------:R-:W-:Y:S05]  /*6800*/  BSYNC B1 ;  /* 0x0000000000017941 */ /* 0x000fea0003800000 */
.L_x_160:
[----:B-----5:R-:W-:Y:S01]  /*6810*/  LOP3.LUT R21, R21, 0xff, RZ, 0xc0, !PT ;  /* 0x000000ff15157812 */ /* 0x020fe200078ec0ff */
[----:B------:R-:W-:Y:S01]  /*6820*/  BSSY B1, `(.L_x_162) ;  /* 0x000000b000017945 */ /* 0x000fe20003800000 */
[----:B------:R-:W-:Y:S02]  /*6830*/  ISETP.LT.OR P3, PT, R6, 0x79, !P1 ;  /* 0x000000790600780c */ /* 0x000fe40004f61670 */
[----:B------:R-:W-:Y:S02]  /*6840*/  F2FP.F16.E5M2.UNPACK_B R21, R21 ;  /* 0x00000015ff15723e */ /* 0x000fe400020004ff */
[----:B0-2---:R-:W-:-:S03]  /*6850*/  PRMT R4, RZ, 0x7610, R4 ;  /* 0x00007610ff047816 */ /* 0x005fc60000000004 */
[----:B------:R-:W-:-:S05]  /*6860*/  HADD2.F32 R21, -RZ, R21.H0_H0 ;  /* 0x20000015ff157230 */ /* 0x000fca0000004100 */
[----:B------:R-:W-:-:S04]  /*6870*/  FMUL R21, R21, R12 ;  /* 0x0000000c15157220 */ /* 0x000fc80000400000 */
[----:B------:R-:W-:-:S05]  /*6880*/  FFMA R21, R20, R10, R21 ;  /* 0x0000000a14157223 */ /* 0x000fca0000000015 */
[----:B------:R-:W-:-:S05]  /*6890*/  F2FP.SATFINITE.E5M2.F32.PACK_AB_MERGE_C R21, RZ, R21, RZ ;  /* 0x00000015ff15723e */ /* 0x000fca00048060ff */
[----:B------:R0:W-:Y:S01]  /*68a0*/  @!P0 STG.E.U8 desc[UR14][R18.64+0x79], R21 ;  /* 0x0000791512008986 */ /* 0x0001e2000c10110e */
[----:B------:R-:W-:Y:S05]  /*68b0*/  @P3 BRA `(.L_x_163) ;  /* 0x0000000000043947 */ /* 0x000fea0003800000 */
[----:B------:R2:W5:Y:S02]  /*68c0*/  LDG.E.U8 R4, desc[UR14][R24.64+0x78] ;  /* 0x0000780e18047981 */ /* 0x000564000c1e1100 */
.L_x_163:
[----:B------:R-:W-:Y:S05]  /*68d0*/  BSYNC B1 ;  /* 0x0000000000017941 */ /* 0x000fea0003800000 */
.L_x_162:
        /* <DEDUP_REMOVED lines=12> */
.L_x_165:
[----:B------:R-:W-:Y:S05]  /*69a0*/  BSYNC B1 ;  /* 0x0000000000017941 */ /* 0x000fea0003800000 */
.L_x_164:
[----:B------:R-:W-:Y:S05]  /*69b0*/  @P1 BRA `(.L_x_166) ;  /* 0x0000001000281947 */ /* 0x000fea0003800000 */
[----:B-----5:R-:W-:-:S04]  /*69c0*/  LOP3.LUT R4, R4, 0xff, RZ, 0xc0, !PT ;  /* 0x000000ff04047812 */ /* 0x020fc800078ec0ff */
[----:B------:R-:W-:-:S05]  /*69d0*/  F2FP.F16.E5M2.UNPACK_B R4, R4 ;  /* 0x00000004ff04723e */ /* 0x000fca00020004ff */
[----:B0-----:R-:W-:-:S05]  /*69e0*/  HADD2.F32 R5, -RZ, R4.H0_H0 ;  /* 0x20000004ff057230 */ /* 0x001fca0000004100 */
[----:B------:R-:W-:-:S04]  /*69f0*/  FMUL R5, R5, R12 ;  /* 0x0000000c05057220 */ /* 0x000fc80000400000 */
[----:B------:R-:W-:-:S05]  /*6a00*/  FFMA R5, R22, R10, R5 ;  /* 0x0000000a16057223 */ /* 0x000fca0000000005 */
[----:B------:R-:W-:-:S05]  /*6a10*/  F2FP.SATFINITE.E5M2.F32.PACK_AB_MERGE_C R5, RZ, R5, RZ ;  /* 0x00000005ff05723e */ /* 0x000fca00048060ff */
[----:B------:R0:W-:Y:S01]  /*6a20*/  STG.E.U8 desc[UR14][R16.64+0x79], R5 ;  /* 0x0000790510007986 */ /* 0x0001e2000c10110e */
[----:B------:R-:W-:Y:S05]  /*6a30*/  BRA `(.L_x_166) ;  /* 0x0000001000087947 */ /* 0x000fea0003800000 */
.L_x_37:
[----:B------:R-:W-:Y:S01]  /*6a40*/  ISETP.GE.AND P1, PT, R30, 0x1, PT ;  /* 0x000000011e00780c */ /* 0x000fe20003f26270 */
[-C--:B------:R-:W-:Y:S01]  /*6a50*/  FMUL R149, R149, R10.reuse ;  /* 0x0000000a95957220 */ /* 0x080fe20000400000 */
[-C--:B------:R-:W-:Y:S01]  /*6a60*/  FMUL R144, R144, R10.reuse ;  /* 0x0000000a90907220 */ /* 0x080fe20000400000 */
[----:B------:R-:W-:Y:S01]  /*6a70*/  ISETP.GE.AND P0, PT, R30, 0x9, PT ;  /* 0x000000091e00780c */ /* 0x000fe20003f06270 */
[-C--:B------:R-:W-:Y:S01]  /*6a80*/  FMUL R147, R147, R10.reuse ;  /* 0x0000000a93937220 */ /* 0x080fe20000400000 */
[----:B------:R-:W-:Y:S01]  /*6a90*/  ISETP.LT.OR P4, PT, R6, 0x1, !P1 ;  /* 0x000000010600780c */ /* 0x000fe20004f81670 */
[-C--:B------:R-:W-:Y:S01]  /*6aa0*/  FMUL R142, R142, R10.reuse ;  /* 0x0000000a8e8e7220 */ /* 0x080fe20000400000 */
[----:B------:R-:W-:Y:S01]  /*6ab0*/  ISETP.LT.OR P5, PT, R6, 0x2, !P1 ;  /* 0x000000020600780c */ /* 0x000fe20004fa1670 */
[-C--:B------:R-:W-:Y:S01]  /*6ac0*/  FMUL R145, R145, R10.reuse ;  /* 0x0000000a91917220 */ /* 0x080fe20000400000 */
[----:B------:R-:W-:Y:S01]  /*6ad0*/  F2FP.SATFINITE.E5M2.F32.PACK_AB_MERGE_C R149, RZ, R149, RZ ;  /* 0x00000095ff95723e */ /* 0x000fe200048060ff */
[----:B------:R-:W-:Y:S01]  /*6ae0*/  FMUL R140, R140, R10 ;  /* 0x0000000a8c8c7220 */ /* 0x000fe20000400000 */
[----:B------:R-:W-:Y:S01]  /*6af0*/  F2FP.SATFINITE.E5M2.F32.PACK_AB_MERGE_C R5, RZ, R144, RZ ;  /* 0x00000090ff05723e */ /* 0x000fe200048060ff */
[-C--:B------:R-:W-:Y:S01]  /*6b00*/  FMUL R143, R143, R10.reuse ;  /* 0x0000000a8f8f7220 */ /* 0x080fe20000400000 */
[----:B------:R-:W-:Y:S01]  /*6b10*/  ISETP.LT.OR P3, PT, R6, 0x1, !P0 ;  /* 0x000000010600780c */ /* 0x000fe20004761670 */
[-C--:B------:R-:W-:Y:S01]  /*6b20*/  FMUL R138, R138, R10.reuse ;  /* 0x0000000a8a8a7220 */ /* 0x080fe20000400000 */
[C---:B------:R-:W-:Y:S01]  /*6b30*/  ISETP.LT.OR P6, PT, R6.reuse, 0xa, !P1 ;  /* 0x0000000a0600780c */ /* 0x040fe20004fc1670 */
[-C--:B------:R-:W-:Y:S01]  /*6b40*/  FMUL R141, R141, R10.reuse ;  /* 0x0000000a8d8d7220 */ /* 0x080fe20000400000 */
[----:B------:R-:W-:Y:S01]  /*6b50*/  F2FP.SATFINITE.E5M2.F32.PACK_AB_MERGE_C R147, RZ, R147, RZ ;  /* 0x00000093ff93723e */ /* 0x000fe200048060ff */
[----:B------:R-:W-:Y:S01]  /*6b60*/  @!P4 STG.E.U8 desc[UR14][R18.64], R149 ;  /* 0x000000951200c986 */ /* 0x000fe2000c10110e */
[----:B------:R-:W-:Y:S01]  /*6b70*/  ISETP.LT.OR P4, PT, R6, 0x2, !P0 ;  /* 0x000000020600780c */ /* 0x000fe20004781670 */
[----:B------:R-:W-:Y:S01]  /*6b80*/  FMUL R136, R136, R10 ;  /* 0x0000000a88887220 */ /* 0x000fe20000400000 */
[----:B------:R-:W-:Y:S01]  /*6b90*/  F2FP.SATFINITE.E5M2.F32.PACK_AB_MERGE_C R25, RZ, R142, RZ ;  /* 0x0000008eff19723e */ /* 0x000fe200048060ff */
[----:B------:R0:W-:Y:S01]  /*6ba0*/  @!P5 STG.E.U8 desc[UR14][R18.64+0x1], R5 ;  /* 0x000001051200d986 */ /* 0x0001e2000c10110e */
[C---:B------:R-:W-:Y:S01]  /*6bb0*/  ISETP.LT.OR P5, PT, R6.reuse, 0x9, !P1 ;  /* 0x000000090600780c */ /* 0x040fe20004fa1670 */
[-C--:B------:R-:W-:Y:S01]  /*6bc0*/  FMUL R139, R139, R10.reuse ;  /* 0x0000000a8b8b7220 */ /* 0x080fe20000400000 */
[----:B------:R-:W-:Y:S01]  /*6bd0*/  F2FP.SATFINITE.E5M2.F32.PACK_AB_MERGE_C R145, RZ, R145, RZ ;  /* 0x00000091ff91723e */ /* 0x000fe200048060ff */
[----:B------:R-:W-:Y:S01]  /*6be0*/  @!P3 STG.E.U8 desc[UR14][R16.64], R147 ;  /* 0x000000931000b986 */ /* 0x000fe2000c10110e */
[----:B------:R-:W-:Y:S01]  /*6bf0*/  ISETP.LT.OR P3, PT, R6, 0x9, !P0 ;  /* 0x000000090600780c */ /* 0x000fe20004761670 */
[-C--:B------:R-:W-:Y:S01]  /*6c00*/  FMUL R134, R134, R10.reuse ;  /* 0x0000000a86867220 */ /* 0x080fe20000400000 */
[----:B------:R-:W-:Y:S01]  /*6c10*/  F2FP.SATFINITE.E5M2.F32.PACK_AB_MERGE_C R143, RZ, R143, RZ ;  /* 0x0000008fff8f723e */ /* 0x000fe200048060ff */
[-C--:B------:R-:W-:Y:S01]  /*6c20*/  FMUL R137, R137, R10.reuse ;  /* 0x0000000a89897220 */ /* 0x080fe20000400000 */
[----:B------:R-:W-:Y:S01]  /*6c30*/  F2FP.SATFINITE.E5M2.F32.PACK_AB_MERGE_C R141, RZ, R141, RZ ;  /* 0x0000008dff8d723e */ /* 0x000fe200048060ff */
[----:B------:R1:W-:Y:S01]  /*6c40*/  @!P4 STG.E.U8 desc[UR14][R16.64+0x1], R25 ;  /* 0x000001191000c986 */ /* 0x0003e2000c10110e */
[----:B------:R-:W-:Y:S01]  /*6c50*/  ISETP.LT.OR P4, PT, R6, 0xa, !P0 ;  /* 0x0000000a0600780c */ /* 0x000fe20004781670 */
[----:B------:R-:W-:Y:S01]  /*6c60*/  FMUL R132, R132, R10 ;  /* 0x0000000a84847220 */ /* 0x000fe20000400000 */
[----:B0-----:R-:W-:Y:S01]  /*6c70*/  F2FP.SATFINITE.E5M2.F32.PACK_AB_MERGE_C R5, RZ, R140, RZ ;  /* 0x0000008cff05723e */ /* 0x001fe200048060ff */
[----:B------:R-:W-:Y:S01]  /*6c80*/  @!P5 STG.E.U8 desc[UR14][R18.64+0x8], R145 ;  /* 0x000008911200d986 */ /* 0x000fe2000c10110e */
[C---:B------:R-:W-:Y:S01]  /*6c90*/  ISETP.LT.OR P5, PT, R6.reuse, 0x11, !P1 ;  /* 0x000000110600780c */ /* 0x040fe20004fa1670 */
[-C--:B------:R-:W-:Y:S01]  /*6ca0*/  FMUL R135, R135, R10.reuse ;  /* 0x0000000a87877220 */ /* 0x080fe20000400000 */
[----:B------:R-:W-:Y:S01]  /*6cb0*/  F2FP.SATFINITE.E5M2.F32.PACK_AB_MERGE_C R139, RZ, R139, RZ ;  /* 0x0000008bff8b723e */ /* 0x000fe200048060ff */
[----:B------:R0:W-:Y:S01]  /*6cc0*/  @!P6 STG.E.U8 desc[UR14][R18.64+0x9], R5 ;  /* 0x000009051200e986 */ /* 0x0001e2000c10110e */
[----:B------:R-:W-:Y:S01]  /*6cd0*/  ISETP.LT.OR P6, PT, R6, 0x12, !P1 ;  /* 0x000000120600780c */ /* 0x000fe20004fc1670 */
[----:B------:R-:W-:Y:S01]  /*6ce0*/  FMUL R130, R130, R10 ;  /* 0x0000000a82827220 */ /* 0x000fe20000400000 */
[----:B------:R-:W-:Y:S01]  /*6cf0*/  F2FP.SATFINITE.E5M2.F32.PACK_AB_MERGE_C R137, RZ, R137, RZ ;  /* 0x00000089ff89723e */ /* 0x000fe200048060ff */
[----:B------:R-:W-:Y:S01]  /*6d00*/  @!P3 STG.E.U8 desc[UR14][R16.64+0x8], R143 ;  /* 0x0000088f1000b986 */ /* 0x000fe2000c10110e */
[----:B-1----:R-:W-:Y:S01]  /*6d10*/  F2FP.SATFINITE.E5M2.F32.PACK_AB_MERGE_C R25, RZ, R138, RZ ;  /* 0x0000008aff19723e */ /* 0x002fe200048060ff */
[-C--:B------:R-:W-:Y:S01]  /*6d20*/  FMUL R133, R133, R10.reuse ;  /* 0x0000000a85857220 */ /* 0x080fe20000400000 */
[----:B------:R-:W-:Y:S01]  /*6d30*/  ISETP.LT.OR P3, PT, R6, 0x11, !P0 ;  /* 0x000000110600780c */ /* 0x000fe20004761670 */
[-C--:B------:R-:W-:Y:S01]  /*6d40*/  FMUL R128, R128, R10.reuse ;  /* 0x0000000a80807220 */ /* 0x080fe20000400000 */
[----:B------:R-:W-:Y:S01]  /*6d50*/  F2FP.SATFINITE.E5M2.F32.PACK_AB_MERGE_C R135, RZ, R135, RZ ;  /* 0x00000087ff87723e */ /* 0x000fe200048060ff */
[----:B------:R1:W-:Y:S01]  /*6d60*/  @!P4 STG.E.U8 desc[UR14][R16.64+0x9], R25 ;  /* 0x000009191000c986 */ /* 0x0003e2000c10110e */
[C---:B------:R-:W-:Y:S01]  /*6d70*/  ISETP.LT.OR P4, PT, R6.reuse, 0x12, !P0 ;  /* 0x000000120600780c */ /* 0x040fe20004781670 */
[----:B------:R-:W-:Y:S01]  /*6d80*/  FMUL R131, R131, R10 ;  /* 0x0000000a83837220 */ /* 0x000fe20000400000 */
[----:B0-----:R-:W-:Y:S01]  /*6d90*/  F2FP.SATFINITE.E5M2.F32.PACK_AB_MERGE_C R5, RZ, R136, RZ ;  /* 0x00000088ff05723e */ /* 0x001fe200048060ff */
[----:B------:R-:W-:Y:S01]  /*6da0*/  @!P5 STG.E.U8 desc[UR14][R18.64+0x10], R141 ;  /* 0x0000108d1200d986 */ /* 0x000fe2000c10110e */
[----:B------:R-:W-:Y:S01]  /*6db0*/  ISETP.LT.OR P5, PT, R6, 0x19, !P1 ;  /* 0x000000190600780c */ /* 0x000fe20004fa1670 */
[-C--:B------:R-:W-:Y:S01]  /*6dc0*/  FMUL R126, R126, R10.reuse ;  /* 0x0000000a7e7e7220 */ /* 0x080fe20000400000 */
[----:B------:R-:W-:Y:S01]  /*6dd0*/  F2FP.SATFINITE.E5M2.F32.PACK_AB_MERGE_C R133, RZ, R133, RZ ;  /* 0x00000085ff85723e */ /* 0x000fe200048060ff */
[----:B------:R0:W-:Y:S01]  /*6de0*/  @!P6 STG.E.U8 desc[UR14][R18.64+0x11], R5 ;  /* 0x000011051200e986 */ /* 0x0001e2000c10110e */
[----:B------:R-:W-:Y:S01]  /*6df0*/  ISETP.LT.OR P6, PT, R6, 0x1a, !P1 ;  /* 0x0000001a0600780c */ /* 0x000fe20004fc1670 */
[-C--:B------:R-:W-:Y:S01]  /*6e00*/  FMUL R129, R129, R10.reuse ;  /* 0x0000000a81817220 */ /* 0x080fe20000400000 */
[----:B------:R-:W-:Y:S01]  /*6e10*/  FMUL R124, R124, R10 ;  /* 0x0000000a7c7c7220 */ /* 0x000fe20000400000 */
[----:B-1----:R-:W-:Y:S01]  /*6e20*/  F2FP.SATFINITE.E5M2.F32.PACK_AB_MERGE_C R25, RZ, R134, RZ ;  /* 0x00000086ff19723e */ /* 0x002fe200048060ff */
[----:B------:R-:W-:Y:S01]  /*6e30*/  @!P3 STG.E.U8 desc[UR14][R16.64+0x10], R139 ;  /* 0x0000108b1000b986 */ /* 0x000fe2000c10110e */
[C---:B------:R-:W-:Y:S01]  /*6e40*/  ISETP.LT.OR P3, PT, R6.reuse, 0x19, !P0 ;  /* 0x000000190600780c */ /* 0x040fe20004761670 */
        /* <DEDUP_REMOVED lines=37> */
[-C--:B------:R-:W-:Y:S01]  /*70a0*/  FMUL R112, R112, R10.reuse ;  /* 0x0000000a70707220 */ /* 0x080fe20000400000 */
        /* <DEDUP_REMOVED lines=81> */
[C---:B------:R-:W-:Y:S01]  /*75c0*/  ISETP.LT.OR P6, PT, R6.reuse, 0x52, !P1 ;  /* 0x000000520600780c */ /* 0x040fe20004fc1670 */
        /* <DEDUP_REMOVED lines=22> */
[----:B------:R-:W-:-:S02]  /*7730*/  ISETP.LT.OR P3, PT, R6, 0x59, !P0 ;  /* 0x000000590600780c */ /* 0x000fc40004761670 */
[----:B------:R-:W-:Y:S01]  /*7740*/  F2FP.SATFINITE.E5M2.F32.PACK_AB_MERGE_C R91, RZ, R91, RZ ;  /* 0x0000005bff5b723e */ /* 0x000fe200048060ff */
[----:B------:R1:W-:Y:S01]  /*7750*/  @!P4 STG.E.U8 desc[UR14][R16.64+0x51], R25 ;  /* 0x000051191000c986 */ /* 0x0003e2000c10110e */
[C---:B------:R-:W-:Y:S02]  /*7760*/  ISETP.LT.OR P4, PT, R6.reuse, 0x5a, !P0 ;  /* 0x0000005a0600780c */ /* 0x040fe40004781670 */
[----:B0-----:R-:W-:Y:S01]  /*7770*/  F2FP.SATFINITE.E5M2.F32.PACK_AB_MERGE_C R5, RZ, R100, RZ ;  /* 0x00000064ff05723e */ /* 0x001fe200048060ff */
[----:B------:R-:W-:Y:S01]  /*7780*/  @!P5 STG.E.U8 desc[UR14][R18.64+0x58], R105 ;  /* 0x000058691200d986 */ /* 0x000fe2000c10110e */
[C---:B------:R-:W-:Y:S02]  /*7790*/  ISETP.LT.OR P5, PT, R6.reuse, 0x61, !P1 ;  /* 0x000000610600780c */ /* 0x040fe40004fa1670 */
[----:B------:R-:W-:Y:S01]  /*77a0*/  F2FP.SATFINITE.E5M2.F32.PACK_AB_MERGE_C R21, RZ, R21, RZ ;  /* 0x00000015ff15723e */ /* 0x000fe200048060ff */
[----:B------:R0:W-:Y:S01]  /*77b0*/  @!P6 STG.E.U8 desc[UR14][R18.64+0x59], R5 ;  /* 0x000059051200e986 */ /* 0x0001e2000c10110e */
[----:B------:R-:W-:-:S02]  /*77c0*/  ISETP.LT.OR P6, PT, R6, 0x62, !P1 ;  /* 0x000000620600780c */ /* 0x000fc40004fc1670 */
[----:B------:R-:W-:Y:S01]  /*77d0*/  F2FP.SATFINITE.E5M2.F32.PACK_AB_MERGE_C R23, RZ, R23, RZ ;  /* 0x00000017ff17723e */ /* 0x000fe200048060ff */
[----:B------:R-:W-:Y:S01]  /*77e0*/  @!P3 STG.E.U8 desc[UR14][R16.64+0x58], R103 ;  /* 0x000058671000b986 */ /* 0x000fe2000c10110e */
[----:B-1----:R-:W-:Y:S02]  /*77f0*/  F2FP.SATFINITE.E5M2.F32.PACK_AB_MERGE_C R25, RZ, R98, RZ ;  /* 0x00000062ff19723e */ /* 0x002fe400048060ff */
[C---:B------:R-:W-:Y:S02]  /*7800*/  ISETP.LT.OR P3, PT, R6.reuse, 0x61, !P0 ;  /* 0x000000610600780c */ /* 0x040fe40004761670 */
[----:B------:R-:W-:Y:S01]  /*7810*/  F2FP.SATFINITE.E5M2.F32.PACK_AB_MERGE_C R27, RZ, R22, RZ ;  /* 0x00000016ff1b723e */ /* 0x000fe200048060ff */
[----:B------:R1:W-:Y:S01]  /*7820*/  @!P4 STG.E.U8 desc[UR14][R16.64+0x59], R25 ;  /* 0x000059191000c986 */ /* 0x0003e2000c10110e */
[C---:B------:R-:W-:Y:S02]  /*7830*/  ISETP.LT.OR P4, PT, R6.reuse, 0x62, !P0 ;  /* 0x000000620600780c */ /* 0x040fe40004781670 */
[----:B0-----:R-:W-:Y:S01]  /*7840*/  F2FP.SATFINITE.E5M2.F32.PACK_AB_MERGE_C R5, RZ, R96, RZ ;  /* 0x00000060ff05723e */ /* 0x001fe200048060ff */
[----:B------:R-:W-:Y:S01]  /*7850*/  @!P5 STG.E.U8 desc[UR14][R18.64+0x60], R101 ;  /* 0x000060651200d986 */ /* 0x000fe2000c10110e */
[----:B------:R-:W-:-:S03]  /*7860*/  ISETP.LT.OR P5, PT, R6, 0x69, !P1 ;  /* 0x000000690600780c */ /* 0x000fc60004fa1670 */
[----:B------:R0:W-:Y:S01]  /*7870*/  @!P6 STG.E.U8 desc[UR14][R18.64+0x61], R5 ;  /* 0x000061051200e986 */ /* 0x0001e2000c10110e */
[C---:B------:R-:W-:Y:S02]  /*7880*/  ISETP.LT.OR P6, PT, R6.reuse, 0x6a, !P1 ;  /* 0x0000006a0600780c */ /* 0x040fe40004fc1670 */
[----:B-1----:R-:W-:Y:S01]  /*7890*/  F2FP.SATFINITE.E5M2.F32.PACK_AB_MERGE_C R25, RZ, R94, RZ ;  /* 0x0000005eff19723e */ /* 0x002fe200048060ff */
[----:B------:R-:W-:Y:S01]  /*78a0*/  @!P3 STG.E.U8 desc[UR14][R16.64+0x60], R99 ;  /* 0x000060631000b986 */ /* 0x000fe2000c10110e */
[----:B------:R-:W-:-:S03]  /*78b0*/  ISETP.LT.OR P3, PT, R6, 0x69, !P0 ;  /* 0x000000690600780c */ /* 0x000fc60004761670 */
        /* <DEDUP_REMOVED lines=12> */
[C---:B------:R-:W-:Y:S01]  /*7980*/  ISETP.LT.OR P1, PT, R6.reuse, 0x7a, !P1 ;  /* 0x0000007a0600780c */ /* 0x040fe20004f21670 */
[----:B------:R2:W-:Y:S01]  /*7990*/  @!P5 STG.E.U8 desc[UR14][R18.64+0x70], R93 ;  /* 0x0000705d1200d986 */ /* 0x0005e2000c10110e */
[C---:B------:R-:W-:Y:S02]  /*79a0*/  ISETP.LT.OR P5, PT, R6.reuse, 0x72, !P0 ;  /* 0x000000720600780c */ /* 0x040fe400047a1670 */
[----:B0-----:R-:W-:Y:S01]  /*79b0*/  F2FP.SATFINITE.E5M2.F32.PACK_AB_MERGE_C R5, RZ, R88, RZ ;  /* 0x00000058ff05723e */ /* 0x001fe200048060ff */
[----:B------:R2:W-:Y:S01]  /*79c0*/  @!P6 STG.E.U8 desc[UR14][R18.64+0x71], R89 ;  /* 0x000071591200e986 */ /* 0x0005e2000c10110e */
[C---:B------:R-:W-:Y:S02]  /*79d0*/  ISETP.LT.OR P6, PT, R6.reuse, 0x79, !P0 ;  /* 0x000000790600780c */ /* 0x040fe400047c1670 */
[----:B------:R-:W-:Y:S01]  /*79e0*/  ISETP.LT.OR P0, PT, R6, 0x7a, !P0 ;  /* 0x0000007a0600780c */ /* 0x000fe20004701670 */
[----:B------:R2:W-:Y:S01]  /*79f0*/  @!P3 STG.E.U8 desc[UR14][R16.64+0x70], R91 ;  /* 0x0000705b1000b986 */ /* 0x0005e2000c10110e */
[----:B-1----:R-:W-:-:S05]  /*7a00*/  F2FP.SATFINITE.E5M2.F32.PACK_AB_MERGE_C R25, RZ, R20, RZ ;  /* 0x00000014ff19723e */ /* 0x002fca00048060ff */
[----:B------:R2:W-:Y:S04]  /*7a10*/  @!P5 STG.E.U8 desc[UR14][R16.64+0x71], R5 ;  /* 0x000071051000d986 */ /* 0x0005e8000c10110e */
[----:B------:R2:W-:Y:S04]  /*7a20*/  @!P4 STG.E.U8 desc[UR14][R18.64+0x78], R21 ;  /* 0x000078151200c986 */ /* 0x0005e8000c10110e */
[----:B------:R2:W-:Y:S04]  /*7a30*/  @!P1 STG.E.U8 desc[UR14][R18.64+0x79], R25 ;  /* 0x0000791912009986 */ /* 0x0005e8000c10110e */
[----:B------:R2:W-:Y:S04]  /*7a40*/  @!P6 STG.E.U8 desc[UR14][R16.64+0x78], R23 ;  /* 0x000078171000e986 */ /* 0x0005e8000c10110e */
[----:B------:R2:W-:Y:S02]  /*7a50*/  @!P0 STG.E.U8 desc[UR14][R16.64+0x79], R27 ;  /* 0x0000791b10008986 */ /* 0x0005e4000c10110e */
.L_x_166:
[----:B------:R-:W-:Y:S05]  /*7a60*/  BSYNC B0 ;  /* 0x0000000000007941 */ /* 0x000fea0003800000 */
.L_x_36:
[C---:B------:R-:W-:Y:S01]  /*7a70*/  LEA R2, P0, R8.reuse, R2, 0x1 ;  /* 0x0000000208027211 */ /* 0x040fe200078008ff */
[----:B------:R-:W-:Y:S01]  /*7a80*/  ULDC.64 UR6, c[0x0][0x650] ;  /* 0x0001940000067ab9 */ /* 0x000fe20000000a00 */
[----:B-----5:R-:W-:Y:S01]  /*7a90*/  IMAD.U32 R4, RZ, RZ, UR12 ;  /* 0x0000000cff047e24 */ /* 0x020fe2000f8e00ff */
[----:B0-2---:R-:W-:Y:S01]  /*7aa0*/  PRMT R16, RZ, 0x7610, R16 ;  /* 0x00007610ff107816 */ /* 0x005fe20000000010 */
[----:B------:R-:W-:Y:S01]  /*7ab0*/  IMAD.MOV.U32 R6, RZ, RZ, -0x1 ;  /* 0xffffffffff067424 */ /* 0x000fe200078e00ff */
[----:B------:R-:W-:Y:S01]  /*7ac0*/  LEA.HI.X R3, R8, R3, R0, 0x1, P0 ;  /* 0x0000000308037211 */ /* 0x000fe200000f0c00 */
[----:B------:R0:W-:Y:S01]  /*7ad0*/  SYNCS.ARRIVE.TRANS64.A1T0 RZ, [R4+UR22], RZ ;  /* 0x000000ff04ff79a7 */ /* 0x0001e20008100016 */
[----:B------:R-:W-:Y:S01]  /*7ae0*/  ISETP.GE.U32.AND P0, PT, R2, UR6, PT ;  /* 0x0000000602007c0c */ /* 0x000fe2000bf06070 */
[----:B------:R-:W-:-:S03]  /*7af0*/  IMAD.MOV.U32 R5, RZ, RZ, -0x1 ;  /* 0xffffffffff057424 */ /* 0x000fc600078e00ff */
[----:B------:R-:W-:Y:S01]  /*7b00*/  ISETP.GE.U32.AND.EX P0, PT, R3, UR7, PT, P0 ;  /* 0x0000000703007c0c */ /* 0x000fe2000bf06100 */
[----:B0-----:R-:W-:-:S12]  /*7b10*/  IMAD.MOV.U32 R4, RZ, RZ, -0x1 ;  /* 0xffffffffff047424 */ /* 0x001fd800078e00ff */
[----:B------:R-:W-:Y:S05]  /*7b20*/  @P0 BRA `(.L_x_167) ;  /* 0x0000000400600947 */ /* 0x000fea0003800000 */
[----:B------:R-:W0:Y:S01]  /*7b30*/  S2R R26, SR_CTAID.X ;  /* 0x00000000001a7919 */ /* 0x000e220000002500 */
[----:B------:R-:W2:Y:S01]  /*7b40*/  LDC.64 R20, c[0x0][0x628] ;  /* 0x00018a00ff147b82 */ /* 0x000ea20000000a00 */
[----:B------:R-:W-:Y:S01]  /*7b50*/  ULDC UR6, c[0x0][0x150] ;  /* 0x0000540000067ab9 */ /* 0x000fe20000000800 */
[----:B-1--4-:R-:W-:Y:S01]  /*7b60*/  IMAD.MOV.U32 R18, RZ, RZ, R2 ;  /* 0x000000ffff127224 */ /* 0x012fe200078e0002 */
[----:B------:R-:W1:Y:S01]  /*7b70*/  S2R R28, SR_CTAID.Y ;  /* 0x00000000001c7919 */ /* 0x000e620000002600 */
[----:B------:R-:W-:-:S04]  /*7b80*/  IMAD.MOV.U32 R19, RZ, RZ, R3 ;  /* 0x000000ffff137224 */ /* 0x000fc800078e0003 */
[----:B------:R-:W4:Y:S08]  /*7b90*/  LDC R29, c[0x0][0x144] ;  /* 0x00005100ff1d7b82 */ /* 0x000f300000000800 */
[----:B------:R-:W1:Y:S08]  /*7ba0*/  LDC R6, c[0x0][0x630] ;  /* 0x00018c00ff067b82 */ /* 0x000e700000000800 */
[----:B---3--:R-:W3:Y:S01]  /*7bb0*/  LDC.64 R24, c[0x0][0x620] ;  /* 0x00018800ff187b82 */ /* 0x008ee20000000a00 */
[----:B--2---:R-:W-:-:S04]  /*7bc0*/  ISETP.NE.U32.AND P0, PT, R20, RZ, PT ;  /* 0x000000ff1400720c */ /* 0x004fc80003f05070 */
[----:B------:R-:W-:Y:S02]  /*7bd0*/  ISETP.NE.AND.EX P0, PT, R21, RZ, PT, P0 ;  /* 0x000000ff1500720c */ /* 0x000fe40003f05300 */
[----:B0-----:R-:W-:-:S05]  /*7be0*/  I2FP.F32.U32 R4, R26 ;  /* 0x0000001a00047245 */ /* 0x001fca0000201000 */
[----:B------:R-:W-:-:S04]  /*7bf0*/  FMUL R4, R4, UR6 ;  /* 0x0000000604047c20 */ /* 0x000fc80008400000 */
[----:B------:R0:W2:Y:S02]  /*7c00*/  F2I.U32.TRUNC.NTZ R27, R4 ;  /* 0x00000004001b7305 */ /* 0x0000a4000020f000 */
[----:B-1--4-:R-:W-:Y:S05]  /*7c10*/  @!P0 BRA `(.L_x_168) ;  /* 0x0000000000288947 */ /* 0x012fea0003800000 */
[----:B------:R-:W1:Y:S02]  /*7c20*/  LDC R5, c[0x0][0x634] ;  /* 0x00018d00ff057b82 */ /* 0x000e640000000800 */
[----:B-1----:R-:W-:-:S05]  /*7c30*/  IADD3 R19, P0, R2, R5, RZ ;  /* 0x0000000502137210 */ /* 0x002fca0007f1e0ff */
[----:B------:R-:W-:-:S04]  /*7c40*/  IMAD.X R23, RZ, RZ, R3, P0 ;  /* 0x000000ffff177224 */ /* 0x000fc800000e0603 */
[----:B0-----:R-:W-:-:S04]  /*7c50*/  IMAD.WIDE.U32 R4, R23, R20, RZ ;  /* 0x0000001417047225 */ /* 0x001fc800078e00ff */
[----:B------:R-:W-:-:S04]  /*7c60*/  IMAD.WIDE.U32 R16, P0, R19, R21, R4 ;  /* 0x0000001513107225 */ /* 0x000fc80007800004 */
[----:B------:R-:W-:-:S04]  /*7c70*/  IMAD.WIDE.U32 R4, R19, R20, RZ ;  /* 0x0000001413047225 */ /* 0x000fc800078e00ff */
[----:B------:R-:W-:Y:S01]  /*7c80*/  IMAD.X R19, RZ, RZ, RZ, P0 ;  /* 0x000000ffff137224 */ /* 0x000fe200000e06ff */
[----:B------:R-:W-:Y:S01]  /*7c90*/  IADD3 RZ, P0, R5, R16, RZ ;  /* 0x0000001005ff7210 */ /* 0x000fe20007f1e0ff */
[----:B------:R-:W-:-:S04]  /*7ca0*/  IMAD.MOV.U32 R18, RZ, RZ, R17 ;  /* 0x000000ffff127224 */ /* 0x000fc800078e0011 */
[----:B------:R-:W-:-:S08]  /*7cb0*/  IMAD.WIDE.U32.X R18, R23, R21, R18, P0 ;  /* 0x0000001517127225 */ /* 0x000fd000000e0412 */
.L_x_168:
[-CC-:B------:R-:W-:Y:S01]  /*7cc0*/  SHF.R.U64 R22, R18, R6.reuse, R19.reuse ;  /* 0x0000000612167219 */ /* 0x180fe20000001213 */
[----:B------:R-:W1:Y:S01]  /*7cd0*/  LDC.64 R32, c[0x0][0x640] ;  /* 0x00019000ff207b82 */ /* 0x000e620000000a00 */
[----:B0-----:R-:W-:Y:S01]  /*7ce0*/  SHF.R.U32.HI R4, RZ, R6, R19 ;  /* 0x00000006ff047219 */ /* 0x001fe20000011613 */
[----:B--2---:R-:W-:Y:S01]  /*7cf0*/  IMAD.MOV R27, RZ, RZ, -R27 ;  /* 0x000000ffff1b7224 */ /* 0x004fe200078e0a1b */
[----:B------:R-:W-:Y:S01]  /*7d00*/  IADD3 R17, P0, RZ, -R22, RZ ;  /* 0x80000016ff117210 */ /* 0x000fe20007f1e0ff */
[----:B------:R-:W-:Y:S01]  /*7d10*/  ULDC UR6, c[0x0][0x154] ;  /* 0x0000550000067ab9 */ /* 0x000fe20000000800 */
[----:B------:R-:W-:Y:S02]  /*7d20*/  IMAD.MOV.U32 R19, RZ, RZ, 0x1 ;  /* 0x00000001ff137424 */ /* 0x000fe400078e00ff */
[----:B------:R-:W-:Y:S01]  /*7d30*/  IMAD R27, R29, R27, R26 ;  /* 0x0000001b1d1b7224 */ /* 0x000fe200078e021a */
[----:B------:R-:W0:Y:S01]  /*7d40*/  LDC R16, c[0x0][0x618] ;  /* 0x00018600ff107b82 */ /* 0x000e220000000800 */
[----:B------:R-:W-:-:S04]  /*7d50*/  IMAD.X R5, RZ, RZ, ~R4, P0 ;  /* 0x000000ffff057224 */ /* 0x000fc800000e0e04 */
[-C--:B---3--:R-:W-:Y:S02]  /*7d60*/  IMAD R6, R5, R24.reuse, RZ ;  /* 0x0000001805067224 */ /* 0x088fe400078e02ff */
[C---:B------:R-:W-:Y:S01]  /*7d70*/  IMAD.WIDE.U32 R4, R17.reuse, R24, R2 ;  /* 0x0000001811047225 */ /* 0x040fe200078e0002 */
[----:B------:R-:W2:Y:S03]  /*7d80*/  LDC R18, c[0x0][0x608] ;  /* 0x00018200ff127b82 */ /* 0x000ea60000000800 */
[----:B------:R-:W-:Y:S01]  /*7d90*/  IMAD R17, R17, R25, R6 ;  /* 0x0000001911117224 */ /* 0x000fe200078e0206 */
[----:B------:R-:W-:-:S03]  /*7da0*/  I2FP.F32.U32 R6, R28 ;  /* 0x0000001c00067245 */ /* 0x000fc60000201000 */
[----:B------:R-:W-:Y:S01]  /*7db0*/  IMAD.IADD R5, R5, 0x1, R17 ;  /* 0x0000000105057824 */ /* 0x000fe200078e0211 */
[----:B------:R-:W3:Y:S01]  /*7dc0*/  LDC R30, c[0x0][0x658] ;  /* 0x00019600ff1e7b82 */ /* 0x000ee20000000800 */
[----:B-1----:R-:W-:Y:S01]  /*7dd0*/  ISETP.NE.U32.AND P0, PT, R32, RZ, PT ;  /* 0x000000ff2000720c */ /* 0x002fe20003f05070 */
[----:B------:R-:W-:-:S03]  /*7de0*/  IMAD.MOV.U32 R17, RZ, RZ, -0x1 ;  /* 0xffffffffff117424 */ /* 0x000fc600078e00ff */
[----:B------:R-:W-:-:S03]  /*7df0*/  ISETP.NE.AND.EX P0, PT, R33, RZ, PT, P0 ;  /* 0x000000ff2100720c */ /* 0x000fc60003f05300 */
[----:B------:R-:W1:Y:S01]  /*7e00*/  LDC R25, c[0x0][0x148] ;  /* 0x00005200ff197b82 */ /* 0x000e620000000800 */
[-CC-:B0-----:R-:W-:Y:S02]  /*7e10*/  SHF.R.U64 R20, R4, R16.reuse, R5.reuse ;  /* 0x0000001004147219 */ /* 0x181fe40000001205 */
[----:B------:R-:W-:Y:S01]  /*7e20*/  SHF.R.U32.HI R5, RZ, R16, R5 ;  /* 0x00000010ff057219 */ /* 0x000fe20000011605 */
[----:B------:R-:W-:-:S04]  /*7e30*/  FMUL R16, R6, UR6 ;  /* 0x0000000606107c20 */ /* 0x000fc80008400000 */
[----:B------:R-:W0:Y:S01]  /*7e40*/  LDC R26, c[0x0][0x600] ;  /* 0x00018000ff1a7b82 */ /* 0x000e220000000800 */
[----:B------:R4:W0:Y:S01]  /*7e50*/  F2I.U32.TRUNC.NTZ R23, R16 ;  /* 0x0000001000177305 */ /* 0x000822000020f000 */
[-CC-:B--2---:R-:W-:Y:S02]  /*7e60*/  SHF.R.U64 R6, R20, R18.reuse, R5.reuse ;  /* 0x0000001214067219 */ /* 0x184fe40000001205 */
[----:B------:R-:W-:-:S04]  /*7e70*/  SHF.R.U32.HI R5, RZ, R18, R5 ;  /* 0x00000012ff057219 */ /* 0x000fc80000011605 */
[----:B------:R-:W2:Y:S01]  /*7e80*/  LDC R31, c[0x0][0x648] ;  /* 0x00019200ff1f7b82 */ /* 0x000ea20000000800 */
[-CC-:B---3--:R-:W-:Y:S02]  /*7e90*/  SHF.R.U64 R24, R6, R30.reuse, R5.reuse ;  /* 0x0000001e06187219 */ /* 0x188fe40000001205 */
[-C--:B------:R-:W-:Y:S02]  /*7ea0*/  SHF.L.U32 R17, R17, R30.reuse, RZ ;  /* 0x0000001e11117219 */ /* 0x080fe400000006ff */
[-C--:B------:R-:W-:Y:S01]  /*7eb0*/  SHF.R.U32.HI R5, RZ, R30.reuse, R5 ;  /* 0x0000001eff057219 */ /* 0x080fe20000011605 */
[----:B------:R-:W-:Y:S01]  /*7ec0*/  IMAD.MOV.U32 R4, RZ, RZ, R24 ;  /* 0x000000ffff047224 */ /* 0x000fe200078e0018 */
[----:B------:R-:W-:Y:S01]  /*7ed0*/  SHF.L.U32 R30, R19, R30, RZ ;  /* 0x0000001e131e7219 */ /* 0x000fe200000006ff */
[----:B------:R-:W3:Y:S01]  /*7ee0*/  LDC R34, c[0x0][0x638] ;  /* 0x00018e00ff227b82 */ /* 0x000ee20000000800 */
[----:B------:R-:W-:-:S07]  /*7ef0*/  LOP3.LUT R29, RZ, R17, RZ, 0x33, !PT ;  /* 0x00000011ff1d7212 */ /* 0x000fce00078e33ff */
[----:B------:R-:W0:Y:S01]  /*7f00*/  LDC R35, c[0x0][0x610] ;  /* 0x00018400ff237b82 */ /* 0x000e220000000800 */
        /* <DEDUP_REMOVED lines=11> */
.L_x_169:
[----:B--2---:R-:W-:Y:S01]  /*7fc0*/  SHF.R.U64 R4, R4, R31, R5 ;  /* 0x0000001f04047219 */ /* 0x004fe20000001205 */
[----:B0-----:R-:W-:Y:S01]  /*7fd0*/  VIADD R19, R26, 0xffffffff ;  /* 0xffffffff1a137836 */ /* 0x001fe20000000000 */
[----:B------:R-:W-:Y:S01]  /*7fe0*/  LOP3.LUT R17, R6, R29, RZ, 0xc0, !PT ;  /* 0x0000001d06117212 */ /* 0x000fe200078ec0ff */
[----:B------:R-:W-:Y:S02]  /*7ff0*/  IMAD.MOV R23, RZ, RZ, -R23 ;  /* 0x000000ffff177224 */ /* 0x000fe400078e0a17 */
[----:B------:R-:W-:Y:S02]  /*8000*/  IMAD.MOV R5, RZ, RZ, -R4 ;  /* 0x000000ffff057224 */ /* 0x000fe400078e0a04 */
[----:B------:R-:W-:Y:S01]  /*8010*/  IMAD R6, R30, R4, R17 ;  /* 0x000000041e067224 */ /* 0x000fe200078e0211 */
[----:B------:R-:W-:Y:S01]  /*8020*/  LOP3.LUT R17, R20, R19, RZ, 0xc0, !PT ;  /* 0x0000001314117212 */ /* 0x000fe200078ec0ff */
[----:B-1----:R-:W-:Y:S02]  /*8030*/  @P2 IMAD R27, R25, R23, R28 ;  /* 0x00000017191b2224 */ /* 0x002fe400078e021c */
[----:B---3--:R-:W-:-:S02]  /*8040*/  IMAD R4, R5, R34, R24 ;  /* 0x0000002205047224 */ /* 0x008fc400078e0218 */
[----:B------:R-:W-:Y:S02]  /*8050*/  IMAD R6, R6, R35, R27 ;  /* 0x0000002306067224 */ /* 0x000fe400078e021b */
[----:B------:R-:W-:Y:S02]  /*8060*/  IMAD R17, R4, R26, R17 ;  /* 0x0000001a04117224 */ /* 0x000fe400078e0211 */
[----:B------:R-:W-:Y:S02]  /*8070*/  IMAD.MOV.U32 R16, RZ, RZ, 0x1 ;  /* 0x00000001ff107424 */ /* 0x000fe400078e00ff */
[----:B------:R-:W-:Y:S01]  /*8080*/  IMAD.MOV.U32 R4, RZ, RZ, R22 ;  /* 0x000000ffff047224 */ /* 0x000fe200078e0016 */
[----:B------:R-:W-:Y:S02]  /*8090*/  SEL R5, R17, R6, !P2 ;  /* 0x0000000611057207 */ /* 0x000fe40005000000 */
[----:B------:R-:W-:-:S07]  /*80a0*/  SEL R6, R6, R17, !P2 ;  /* 0x0000001106067207 */ /* 0x000fce0005000000 */
.L_x_167:
[----:B------:R-:W-:Y:S02]  /*80b0*/  LOP3.LUT P0, RZ, R16, 0xff, RZ, 0xc0, !PT ;  /* 0x000000ff10ff7812 */ /* 0x000fe4000780c0ff */
[----:B------:R-:W-:-:S11]  /*80c0*/  LOP3.LUT R148, R148, 0x1, RZ, 0x3c, !PT ;  /* 0x0000000194947812 */ /* 0x000fd600078e3cff */
[----:B------:R-:W-:Y:S05]  /*80d0*/  @P0 BRA `(.L_x_170) ;  /* 0xffffff9000f40947 */ /* 0x000fea000383ffff */
[----:B------:R-:W-:Y:S05]  /*80e0*/  EXIT ;  /* 0x000000000000794d */ /* 0x000fea0003800000 */
.L_x_14:
[----:B------:R-:W-:-:S08]  /*80f0*/  ISETP.NE.AND P0, PT, R20, RZ, PT ;  /* 0x000000ff1400720c */ /* 0x000fd00003f05270 */
[----:B-----5:R-:W0:-:S00]  /*8100*/  USETMAXREG.DEALLOC.CTAPOOL 0x28 ;  /* 0x00000028000079c8 */ /* 0x020e0000080e0500 */
[----:B------:R-:W-:Y:S05]  /*8110*/  @P0 EXIT ;  /* 0x000000000000094d */ /* 0x000fea0003800000 */
[----:B0-----:R-:W-:Y:S01]  /*8120*/  LOP3.LUT P0, RZ, R16, 0xff, RZ, 0xc0, !PT ;  /* 0x000000ff10ff7812 */ /* 0x001fe2000780c0ff */
[----:B------:R-:W-:Y:S02]  /*8130*/  IMAD.MOV.U32 R12, RZ, RZ, 0x1 ;  /* 0x00000001ff0c7424 */ /* 0x000fe400078e00ff */
[----:B------:R-:W-:-:S10]  /*8140*/  IMAD.MOV.U32 R15, RZ, RZ, RZ ;  /* 0x000000ffff0f7224 */ /* 0x000fd400078e00ff */
[----:B------:R-:W-:Y:S05]  /*8150*/  @!P0 BRA `(.L_x_171) ;  /* 0x0000000c00088947 */ /* 0x000fea0003800000 */
[----:B------:R-:W-:Y:S01]  /*8160*/  LOP3.LUT P0, RZ, R13, 0x1f, RZ, 0xc0, !PT ;  /* 0x0000001f0dff7812 */ /* 0x000fe2000780c0ff */
[----:B------:R-:W-:Y:S01]  /*8170*/  ULDC UR5, c[0x0][0x658] ;  /* 0x0001960000057ab9 */ /* 0x000fe20000000800 */
[----:B------:R-:W-:Y:S01]  /*8180*/  UMOV UR6, 0xffffffff ;  /* 0xffffffff00067882 */ /* 0x000fe20000000000 */
[----:B------:R-:W-:Y:S01]  /*8190*/  BSSY B0, `(.L_x_171) ;  /* 0x00000be000007945 */ /* 0x000fe20003800000 */
[----:B------:R-:W-:Y:S01]  /*81a0*/  USHF.L.U32 UR6, UR6, UR5, URZ ;  /* 0x0000000506067299 */ /* 0x000fe2000800063f */
[C---:B------:R-:W-:Y:S01]  /*81b0*/  ISETP.NE.AND P3, PT, R11.reuse, RZ, PT ;  /* 0x000000ff0b00720c */ /* 0x040fe20003f65270 */
[----:B------:R-:W-:Y:S01]  /*81c0*/  IMAD.MOV.U32 R14, RZ, RZ, 0x1 ;  /* 0x00000001ff0e7424 */ /* 0x000fe200078e00ff */
[----:B------:R-:W-:Y:S01]  /*81d0*/  ISETP.NE.OR P0, PT, R11, RZ, !P0 ;  /* 0x000000ff0b00720c */ /* 0x000fe20004705670 */
[----:B------:R-:W-:Y:S01]  /*81e0*/  IMAD.MOV.U32 R12, RZ, RZ, 0x1 ;  /* 0x00000001ff0c7424 */ /* 0x000fe200078e00ff */
[----:B------:R-:W-:Y:S01]  /*81f0*/  LOP3.LUT R13, R7, 0x2, RZ, 0xfc, !PT ;  /* 0x00000002070d7812 */ /* 0x000fe200078efcff */
[----:B------:R-:W-:Y:S01]  /*8200*/  IMAD.MOV.U32 R15, RZ, RZ, RZ ;  /* 0x000000ffff0f7224 */ /* 0x000fe200078e00ff */
[----:B------:R-:W-:Y:S01]  /*8210*/  ULDC UR4, c[0x0][0x600] ;  /* 0x0001800000047ab9 */ /* 0x000fe20000000800 */
[----:B------:R-:W-:Y:S01]  /*8220*/  UMOV UR7, 0x1 ;  /* 0x0000000100077882 */ /* 0x000fe20000000000 */
[----:B------:R-:W-:-:S02]  /*8230*/  UIADD3 UR22, UR13, 0x1, URZ ;  /* 0x000000010d167890 */ /* 0x000fc4000fffe03f */
[----:B------:R-:W-:Y:S02]  /*8240*/  UIADD3 UR16, UR4, -0x1, URZ ;  /* 0xffffffff04107890 */ /* 0x000fe4000fffe03f */
[----:B------:R-:W-:Y:S02]  /*8250*/  USHF.L.U32 UR18, UR7, UR5, URZ ;  /* 0x0000000507127299 */ /* 0x000fe4000800063f */
[----:B------:R-:W-:Y:S01]  /*8260*/  ULOP3.LUT UR17, URZ, UR6, URZ, 0x33, !UPT ;  /* 0x000000063f117292 */ /* 0x000fe2000f8e333f */
[----:B------:R-:W-:-:S11]  /*8270*/  ULDC.64 UR20, c[0x0][0x198] ;  /* 0x0000660000147ab9 */ /* 0x000fd60000000a00 */
.L_x_183:
[----:B------:R-:W-:-:S03]  /*8280*/  UMOV UR4, 0xffffffff ;  /* 0xffffffff00047882 */ /* 0x000fc60000000000 */
[----:B------:R-:W-:Y:S05]  /*8290*/  BRA.DIV UR4, `(.L_x_172) ;  /* 0x00000012048c7947 */ /* 0x000fea000b800000 */
[----:B------:R-:W-:-:S13]  /*82a0*/  ELECT P1, URZ, PT ;  /* 0x00000000003f782f */ /* 0x000fda0003820000 */
.L_x_201:
[----:B------:R-:W0:Y:S01]  /*82b0*/  LDC R10, c[0x0][0x28c] ;  /* 0x0000a300ff0a7b82 */ /* 0x000e220000000800 */
[----:B------:R-:W-:Y:S01]  /*82c0*/  BSSY B1, `(.L_x_173) ;  /* 0x0000037000017945 */ /* 0x000fe20003800000 */
[----:B0-----:R-:W-:-:S13]  /*82d0*/  ISETP.LT.OR P1, PT, R10, 0x1, !P1 ;  /* 0x000000010a00780c */ /* 0x001fda0004f21670 */
[----:B------:R-:W-:Y:S05]  /*82e0*/  @P1 BRA `(.L_x_174) ;  /* 0x0000000000d01947 */ /* 0x000fea0003800000 */
[----:B------:R-:W-:Y:S02]  /*82f0*/  IMAD.SHL.U32 R16, R5, 0x80, RZ ;  /* 0x0000008005107824 */ /* 0x000fe400078e00ff */
[----:B------:R-:W-:Y:S02]  /*8300*/  IMAD.SHL.U32 R17, R6, 0x40, RZ ;  /* 0x0000004006117824 */ /* 0x000fe400078e00ff */
[----:B------:R-:W-:Y:S02]  /*8310*/  IMAD.MOV.U32 R18, RZ, RZ, RZ ;  /* 0x000000ffff127224 */ /* 0x000fe400078e00ff */
[----:B------:R-:W-:Y:S02]  /*8320*/  IMAD.U32 R20, RZ, RZ, UR22 ;  /* 0x00000016ff147e24 */ /* 0x000fe4000f8e00ff */
[----:B------:R-:W-:Y:S02]  /*8330*/  IMAD.MOV.U32 R5, RZ, RZ, R12 ;  /* 0x000000ffff057224 */ /* 0x000fe400078e000c */
[----:B------:R-:W-:-:S07]  /*8340*/  IMAD.MOV.U32 R6, RZ, RZ, R15 ;  /* 0x000000ffff067224 */ /* 0x000fce00078e000f */
.L_x_178:
[----:B------:R-:W0:Y:S01]  /*8350*/  S2R R11, SR_CgaCtaId ;  /* 0x00000000000b7919 */ /* 0x000e220000008800 */
[----:B------:R-:W-:-:S04]  /*8360*/  MOV R10, 0x400 ;  /* 0x00000400000a7802 */ /* 0x000fc80000000f00 */
[----:B0-----:R-:W-:Y:S02]  /*8370*/  LEA R21, R11, R10, 0x18 ;  /* 0x0000000a0b157211 */ /* 0x001fe400078ec0ff */
[----:B------:R-:W-:Y:S01]  /*8380*/  SHF.L.U32 R10, R5, 0x1f, RZ ;  /* 0x0000001f050a7819 */ /* 0x000fe200000006ff */
[----:B------:R-:W0:Y:S02]  /*8390*/  @!P3 LDC R11, c[0x0][0x500] ;  /* 0x00014000ff0bbb82 */ /* 0x000e240000000800 */
[----:B------:R-:W-:-:S04]  /*83a0*/  IMAD R19, R6, 0x8, R21 ;  /* 0x0000000806137824 */ /* 0x000fc800078e0215 */
[----:B------:R-:W1:Y:S02]  /*83b0*/  SYNCS.PHASECHK.TRANS64.TRYWAIT P1, [R19+URZ+0x48], R10 ;  /* 0x0000480a130075a7 */ /* 0x000e64000802017f */
[----:B-1----:R-:W-:Y:S05]  /*83c0*/  @!P1 BRA `(.L_x_175) ;  /* 0x0000001000609947 */ /* 0x002fea0003800000 */
.L_x_202:
[----:B-1----:R-:W-:Y:S01]  /*83d0*/  PRMT R10, R13, 0x9910, RZ ;  /* 0x000099100d0a7816 */ /* 0x002fe200000000ff */
[----:B0-----:R0:W-:Y:S03]  /*83e0*/  @!P3 SYNCS.ARRIVE.TRANS64 RZ, [R19+URZ], R11 ;  /* 0x0000000b13ffb9a7 */ /* 0x0011e6000800003f */
[----:B------:R-:W-:-:S13]  /*83f0*/  ISETP.NE.AND P1, PT, R10, 0x2, PT ;  /* 0x000000020a00780c */ /* 0x000fda0003f25270 */
[----:B0-----:R-:W-:Y:S05]  /*8400*/  @P1 BRA `(.L_x_176) ;  /* 0x0000000000041947 */ /* 0x001fea0003800000 */
[----:B------:R-:W-:Y:S01]  /*8410*/  BPT.TRAP 0x1 ;  /* 0x000000040000795c */ /* 0x000fe20000300000 */
.L_x_176:
[----:B------:R-:W-:Y:S05]  /*8420*/  @P0 BRA `(.L_x_177) ;  /* 0x0000000000040947 */ /* 0x000fea0003800000 */
[----:B------:R-:W-:Y:S01]  /*8430*/  BPT.TRAP 0x1 ;  /* 0x000000040000795c */ /* 0x000fe20000300000 */
.L_x_177:
[C-C-:B------:R-:W-:Y:S01]  /*8440*/  IMAD R10, R6.reuse, 0x2000, R21.reuse ;  /* 0x00002000060a7824 */ /* 0x140fe200078e0215 */
[----:B------:R-:W-:Y:S01]  /*8450*/  R2UR UR9, R19 ;  /* 0x00000000130972ca */ /* 0x000fe200000e0000 */
[----:B------:R-:W-:Y:S01]  /*8460*/  IMAD R21, R6, 0x4000, R21 ;  /* 0x0000400006157824 */ /* 0x000fe200078e0215 */
[----:B------:R-:W-:Y:S01]  /*8470*/  UIADD3 UR4, UP0, UR20, 0xf0, URZ ;  /* 0x000000f014047890 */ /* 0x000fe2000ff1e03f */
[----:B------:R-:W-:Y:S01]  /*8480*/  VIADD R20, R20, 0xffffffff ;  /* 0xffffffff14147836 */ /* 0x000fe20000000000 */
[----:B------:R-:W-:Y:S01]  /*8490*/  R2UR UR5, R10 ;  /* 0x000000000a0572ca */ /* 0x000fe200000e0000 */
[----:B------:R-:W-:Y:S01]  /*84a0*/  UIADD3 UR24, UP1, UR20, 0x1f0, URZ ;  /* 0x000001f014187890 */ /* 0x000fe2000ff3e03f */
[----:B------:R-:W-:Y:S01]  /*84b0*/  R2UR UR8, R21 ;  /* 0x00000000150872ca */ /* 0x000fe200000e0000 */
[----:B------:R-:W-:Y:S01]  /*84c0*/  VIADD R6, R6, 0x1 ;  /* 0x0000000106067836 */ /* 0x000fe20000000000 */
[----:B------:R-:W-:Y:S01]  /*84d0*/  R2UR UR11, R17 ;  /* 0x00000000110b72ca */ /* 0x000fe200000e0000 */
[----:B------:R-:W-:Y:S01]  /*84e0*/  UIADD3.X UR25, URZ, UR21, URZ, UP1, !UPT ;  /* 0x000000153f197290 */ /* 0x000fe20008ffe43f */
[----:B------:R-:W-:Y:S01]  /*84f0*/  R2UR UR10, R18 ;  /* 0x00000000120a72ca */ /* 0x000fe200000e0000 */
[----:B------:R-:W-:Y:S01]  /*8500*/  UMOV UR6, 0x0 ;  /* 0x0000000000067882 */ /* 0x000fe20000000000 */
[----:B------:R-:W-:Y:S01]  /*8510*/  R2UR UR12, R4 ;  /* 0x00000000040c72ca */ /* 0x000fe200000e0000 */
[----:B------:R-:W-:Y:S01]  /*8520*/  UMOV UR7, 0x10000000 ;  /* 0x1000000000077882 */ /* 0x000fe20000000000 */
[----:B------:R-:W-:Y:S01]  /*8530*/  R2UR UR19, R16 ;  /* 0x00000000101372ca */ /* 0x000fe200000e0000 */
[----:B------:R-:W-:Y:S01]  /*8540*/  VIADD R18, R18, 0x80 ;  /* 0x0000008012127836 */ /* 0x000fe20000000000 */
[----:B------:R-:W-:Y:S01]  /*8550*/  ISETP.GT.AND P4, PT, R20, 0x1, PT ;  /* 0x000000011400780c */ /* 0x000fe20003f84270 */
[----:B------:R-:W-:Y:S01]  /*8560*/  UIADD3 UR14, UR5, 0x180, URZ ;  /* 0x00000180050e7890 */ /* 0x000fe2000fffe03f */
[----:B------:R-:W-:Y:S01]  /*8570*/  ISETP.NE.AND P1, PT, R6, 0x9, PT ;  /* 0x000000090600780c */ /* 0x000fe20003f25270 */
[----:B------:R-:W-:-:S02]  /*8580*/  UIADD3.X UR5, URZ, UR21, URZ, UP0, !UPT ;  /* 0x000000153f057290 */ /* 0x000fc400087fe43f */
[----:B------:R-:W-:Y:S01]  /*8590*/  UIADD3 UR15, UR8, 0x12180, URZ ;  /* 0x00012180080f7890 */ /* 0x000fe2000fffe03f */
[----:B------:R-:W-:Y:S02]  /*85a0*/  SEL R10, RZ, 0x1, P1 ;  /* 0x00000001ff0a7807 */ /* 0x000fe40000800000 */
[----:B------:R-:W-:Y:S01]  /*85b0*/  UMOV UR8, UR14 ;  /* 0x0000000e00087c82 */ /* 0x000fe20008000000 */
[----:B------:R-:W-:Y:S02]  /*85c0*/  SEL R6, R6, RZ, P1 ;  /* 0x000000ff06067207 */ /* 0x000fe40000800000 */
[----:B------:R-:W-:Y:S01]  /*85d0*/  LOP3.LUT R5, R5, R10, RZ, 0x3c, !PT ;  /* 0x0000000a05057212 */ /* 0x000fe200078e3cff */
[----:B------:R0:W-:Y:S02]  /*85e0*/  UTMALDG.3D [UR8], [UR4], desc[UR6] ;  /* 0x00000608040075b4 */ /* 0x0001e40008011000 */
[----:B0-----:R-:W-:Y:S01]  /*85f0*/  UMOV UR8, UR15 ;  /* 0x0000000f00087c82 */ /* 0x001fe20008000000 */
[----:B------:R-:W-:-:S02]  /*8600*/  UMOV UR11, UR19 ;  /* 0x00000013000b7c82 */ /* 0x000fc40008000000 */
[----:B------:R0:W-:Y:S02]  /*8610*/  UTMALDG.3D [UR8], [UR24], desc[UR6] ;  /* 0x00000608180075b4 */ /* 0x0001e40008011000 */
[----:B0-----:R-:W-:Y:S05]  /*8620*/  @P4 BRA `(.L_x_178) ;  /* 0xfffffffc00484947 */ /* 0x001fea000383ffff */
.L_x_174:
[----:B------:R-:W-:Y:S05]  /*8630*/  BSYNC B1 ;  /* 0x0000000000017941 */ /* 0x000fea0003800000 */
.L_x_173:
[----:B------:R-:W-:Y:S01]  /*8640*/  LOP3.LUT P5, RZ, R14, 0xff, RZ, 0xc0, !PT ;  /* 0x000000ff0eff7812 */ /* 0x000fe200078ac0ff */
[----:B------:R-:W-:Y:S01]  /*8650*/  VIADD R6, R15, UR13 ;  /* 0x0000000d0f067c36 */ /* 0x000fe20008000000 */
[----:B------:R-:W-:Y:S01]  /*8660*/  ULDC.64 UR4, c[0x0][0x650] ;  /* 0x0001940000047ab9 */ /* 0x000fe20000000a00 */
[----:B------:R-:W-:Y:S01]  /*8670*/  IMAD.U32 R11, RZ, RZ, UR13 ;  /* 0x0000000dff0b7e24 */ /* 0x000fe2000f8e00ff */
[----:B------:R-:W-:Y:S01]  /*8680*/  UISETP.GE.U32.AND UP0, UPT, UR13, 0x9, UPT ;  /* 0x000000090d00788c */ /* 0x000fe2000bf06070 */
[----:B------:R-:W-:Y:S01]  /*8690*/  BSSY B1, `(.L_x_179) ;  /* 0x000006b000017945 */ /* 0x000fe20003800000 */
[----:B------:R-:W-:Y:S02]  /*86a0*/  ISETP.GT.U32.AND P1, PT, R6, 0x8, PT ;  /* 0x000000080600780c */ /* 0x000fe40003f24070 */
[----:B------:R-:W-:Y:S02]  /*86b0*/  PRMT R14, RZ, 0x7610, R14 ;  /* 0x00007610ff0e7816 */ /* 0x000fe4000000000e */
[----:B------:R-:W-:-:S02]  /*86c0*/  ISETP.LT.U32.AND P1, PT, R11, 0x9, P1 ;  /* 0x000000090b00780c */ /* 0x000fc40000f21070 */
[----:B------:R-:W-:Y:S01]  /*86d0*/  PLOP3.LUT P4, PT, PT, PT, UP0, 0x80, 0x0 ;  /* 0x000000000000781c */ /* 0x000fe20003f8f008 */
[----:B------:R-:W0:Y:S01]  /*86e0*/  @P5 S2R R5, SR_CgaCtaId ;  /* 0x0000000000055919 */ /* 0x000e220000008800 */
[----:B------:R-:W-:-:S04]  /*86f0*/  @P5 MOV R4, 0x400 ;  /* 0x0000040000045802 */ /* 0x000fc80000000f00 */
[----:B0-----:R-:W-:Y:S01]  /*8700*/  @P5 LEA R10, R5, R4, 0x18 ;  /* 0x00000004050a5211 */ /* 0x001fe200078ec0ff */
[----:B------:R-:W-:-:S03]  /*8710*/  IMAD.WIDE.U32 R4, R6, 0x38e38e39, RZ ;  /* 0x38e38e3906047825 */ /* 0x000fc600078e00ff */
[----:B------:R0:W-:Y:S01]  /*8720*/  @P5 SYNCS.ARRIVE.TRANS64.A1T0 RZ, [R10+URZ+0xc8], RZ ;  /* 0x0000c8ff0aff59a7 */ /* 0x0001e2000810003f */
[----:B------:R-:W-:Y:S01]  /*8730*/  IADD3 R2, P5, R2, R8, RZ ;  /* 0x0000000802027210 */ /* 0x000fe20007fbe0ff */
[----:B------:R-:W-:Y:S01]  /*8740*/  IMAD.MOV.U32 R4, RZ, RZ, -0x1 ;  /* 0xffffffffff047424 */ /* 0x000fe200078e00ff */
[----:B------:R-:W-:Y:S02]  /*8750*/  SHF.R.U32.HI R11, RZ, 0x1, R5 ;  /* 0x00000001ff0b7819 */ /* 0x000fe40000011605 */
[----:B------:R-:W-:Y:S01]  /*8760*/  SEL R5, RZ, 0x1, !P1 ;  /* 0x00000001ff057807 */ /* 0x000fe20004800000 */
[----:B------:R-:W-:Y:S01]  /*8770*/  IMAD.X R3, R3, 0x1, R0, P5 ;  /* 0x0000000103037824 */ /* 0x000fe200028e0600 */
[----:B------:R-:W-:Y:S01]  /*8780*/  ISETP.GE.U32.AND P1, PT, R2, UR4, PT ;  /* 0x0000000402007c0c */ /* 0x000fe2000bf26070 */
[----:B------:R-:W-:Y:S01]  /*8790*/  IMAD R15, R11, -0x9, R6 ;  /* 0xfffffff70b0f7824 */ /* 0x000fe200078e0206 */
[----:B------:R-:W-:Y:S01]  /*87a0*/  LOP3.LUT R12, R12, R5, RZ, 0x3c, !PT ;  /* 0x000000050c0c7212 */ /* 0x000fe200078e3cff */
[----:B------:R-:W-:Y:S01]  /*87b0*/  IMAD.MOV.U32 R6, RZ, RZ, -0x1 ;  /* 0xffffffffff067424 */ /* 0x000fe200078e00ff */
[----:B------:R-:W-:Y:S01]  /*87c0*/  ISETP.GE.U32.AND.EX P1, PT, R3, UR5, PT, P1 ;  /* 0x0000000503007c0c */ /* 0x000fe2000bf26110 */
[----:B------:R-:W-:Y:S01]  /*87d0*/  IMAD.MOV.U32 R5, RZ, RZ, -0x1 ;  /* 0xffffffffff057424 */ /* 0x000fe200078e00ff */
[----:B------:R-:W-:-:S02]  /*87e0*/  @P4 LOP3.LUT R12, R12, 0x1, R11, 0x78, !PT ;  /* 0x000000010c0c4812 */ /* 0x000fc400078e780b */
[----:B0-----:R-:W-:-:S09]  /*87f0*/  PRMT R10, RZ, 0x7610, R10 ;  /* 0x00007610ff0a7816 */ /* 0x001fd2000000000a */
[----:B------:R-:W-:Y:S05]  /*8800*/  @P1 BRA `(.L_x_180) ;  /* 0x00000004004c1947 */ /* 0x000fea0003800000 */
[----:B------:R-:W0:Y:S01]  /*8810*/  S2R R17, SR_CTAID.X ;  /* 0x0000000000117919 */ /* 0x000e220000002500 */
[----:B------:R-:W-:Y:S01]  /*8820*/  ULDC.64 UR4, c[0x0][0x628] ;  /* 0x00018a0000047ab9 */ /* 0x000fe20000000a00 */
[----:B------:R-:W1:Y:S01]  /*8830*/  LDC R18, c[0x0][0x144] ;  /* 0x00005100ff127b82 */ /* 0x000e620000000800 */
[----:B------:R-:W-:Y:S01]  /*8840*/  ISETP.NE.U32.AND P1, PT, RZ, UR4, PT ;  /* 0x00000004ff007c0c */ /* 0x000fe2000bf25070 */
[----:B------:R-:W2:Y:S01]  /*8850*/  S2R R6, SR_CTAID.Y ;  /* 0x0000000000067919 */ /* 0x000ea20000002600 */
[----:B------:R-:W-:Y:S01]  /*8860*/  ULDC UR6, c[0x0][0x150] ;  /* 0x0000540000067ab9 */ /* 0x000fe20000000800 */
[----:B------:R-:W-:Y:S01]  /*8870*/  ULDC UR7, c[0x0][0x630] ;  /* 0x00018c0000077ab9 */ /* 0x000fe20000000800 */
[----:B------:R-:W-:Y:S01]  /*8880*/  ISETP.NE.AND.EX P1, PT, RZ, UR5, PT, P1 ;  /* 0x00000005ff007c0c */ /* 0x000fe2000bf25310 */
[----:B------:R-:W-:Y:S01]  /*8890*/  IMAD.MOV.U32 R4, RZ, RZ, R2 ;  /* 0x000000ffff047224 */ /* 0x000fe200078e0002 */
[----:B0-----:R-:W-:-:S05]  /*88a0*/  I2FP.F32.U32 R5, R17 ;  /* 0x0000001100057245 */ /* 0x001fca0000201000 */
[----:B------:R-:W-:Y:S01]  /*88b0*/  FMUL R20, R5, UR6 ;  /* 0x0000000605147c20 */ /* 0x000fe20008400000 */
[----:B------:R-:W-:-:S05]  /*88c0*/  IMAD.MOV.U32 R5, RZ, RZ, R3 ;  /* 0x000000ffff057224 */ /* 0x000fca00078e0003 */
[----:B--2---:R-:W-:Y:S05]  /*88d0*/  @!P1 BRA `(.L_x_181) ;  /* 0x0000000000289947 */ /* 0x004fea0003800000 */
[----:B------:R-:W-:Y:S02]  /*88e0*/  ULDC UR6, c[0x0][0x634] ;  /* 0x00018d0000067ab9 */ /* 0x000fe40000000800 */
[----:B------:R-:W-:-:S05]  /*88f0*/  IADD3 R5, P1, R2, UR6, RZ ;  /* 0x0000000602057c10 */ /* 0x000fca000ff3e0ff */
[----:B------:R-:W-:-:S04]  /*8900*/  IMAD.X R19, RZ, RZ, R3, P1 ;  /* 0x000000ffff137224 */ /* 0x000fc800008e0603 */
[----:B------:R-:W-:-:S04]  /*8910*/  IMAD.WIDE.U32 R10, R19, UR4, RZ ;  /* 0x00000004130a7c25 */ /* 0x000fc8000f8e00ff */
[----:B------:R-:W-:-:S04]  /*8920*/  IMAD.WIDE.U32 R10, P1, R5, UR5, R10 ;  /* 0x00000005050a7c25 */ /* 0x000fc8000f82000a */
[----:B------:R-:W-:-:S04]  /*8930*/  IMAD.WIDE.U32 R4, R5, UR4, RZ ;  /* 0x0000000405047c25 */ /* 0x000fc8000f8e00ff */
[----:B------:R-:W-:Y:S01]  /*8940*/  IMAD.MOV.U32 R4, RZ, RZ, R11 ;  /* 0x000000ffff047224 */ /* 0x000fe200078e000b */
[----:B------:R-:W-:Y:S01]  /*8950*/  IADD3 RZ, P4, R5, R10, RZ ;  /* 0x0000000a05ff7210 */ /* 0x000fe20007f9e0ff */
[----:B------:R-:W-:-:S04]  /*8960*/  IMAD.X R5, RZ, RZ, RZ, P1 ;  /* 0x000000ffff057224 */ /* 0x000fc800008e06ff */
[----:B------:R-:W-:-:S08]  /*8970*/  IMAD.WIDE.U32.X R4, R19, UR5, R4, P4 ;  /* 0x0000000513047c25 */ /* 0x000fd0000a0e0404 */
.L_x_181:
[--C-:B------:R-:W-:Y:S01]  /*8980*/  SHF.R.U64 R16, R4, UR7, R5.reuse ;  /* 0x0000000704107c19 */ /* 0x100fe20008001205 */
[----:B------:R-:W0:Y:S01]  /*8990*/  F2I.U32.TRUNC.NTZ R20, R20 ;  /* 0x0000001400147305 */ /* 0x000e22000020f000 */
[----:B------:R-:W-:Y:S01]  /*89a0*/  SHF.R.U32.HI R4, RZ, UR7, R5 ;  /* 0x00000007ff047c19 */ /* 0x000fe20008011605 */
[----:B------:R-:W-:Y:S01]  /*89b0*/  ULDC.64 UR4, c[0x0][0x620] ;  /* 0x0001880000047ab9 */ /* 0x000fe20000000a00 */
[----:B------:R-:W-:Y:S01]  /*89c0*/  IADD3 R11, P1, RZ, -R16, RZ ;  /* 0x80000010ff0b7210 */ /* 0x000fe20007f3e0ff */
[----:B------:R-:W-:Y:S01]  /*89d0*/  ULDC.64 UR6, c[0x0][0x640] ;  /* 0x0001900000067ab9 */ /* 0x000fe20000000a00 */
[----:B------:R-:W2:Y:S03]  /*89e0*/  LDC R21, c[0x0][0x148] ;  /* 0x00005200ff157b82 */ /* 0x000ea60000000800 */
[----:B------:R-:W-:Y:S01]  /*89f0*/  IMAD.X R4, RZ, RZ, ~R4, P1 ;  /* 0x000000ffff047224 */ /* 0x000fe200008e0e04 */
[----:B------:R-:W-:-:S03]  /*8a00*/  ISETP.NE.U32.AND P1, PT, RZ, UR6, PT ;  /* 0x00000006ff007c0c */ /* 0x000fc6000bf25070 */
[----:B------:R-:W-:Y:S01]  /*8a10*/  IMAD R10, R4, UR4, RZ ;  /* 0x00000004040a7c24 */ /* 0x000fe2000f8e02ff */
[----:B------:R-:W-:Y:S01]  /*8a20*/  ISETP.NE.AND.EX P1, PT, RZ, UR7, PT, P1 ;  /* 0x00000007ff007c0c */ /* 0x000fe2000bf25310 */
[----:B------:R-:W-:Y:S01]  /*8a30*/  IMAD.WIDE.U32 R4, R11, UR4, R2 ;  /* 0x000000040b047c25 */ /* 0x000fe2000f8e0002 */
[----:B------:R-:W-:-:S03]  /*8a40*/  ULDC UR4, c[0x0][0x618] ;  /* 0x0001860000047ab9 */ /* 0x000fc60000000800 */
[----:B------:R-:W-:Y:S01]  /*8a50*/  IMAD R11, R11, UR5, R10 ;  /* 0x000000050b0b7c24 */ /* 0x000fe2000f8e020a */
[----:B------:R-:W-:Y:S01]  /*8a60*/  ULDC UR5, c[0x0][0x154] ;  /* 0x0000550000057ab9 */ /* 0x000fe20000000800 */
[----:B0-----:R-:W-:Y:S02]  /*8a70*/  IMAD.MOV R10, RZ, RZ, -R20 ;  /* 0x000000ffff0a7224 */ /* 0x001fe400078e0a14 */
[----:B------:R-:W-:Y:S02]  /*8a80*/  IMAD.IADD R5, R5, 0x1, R11 ;  /* 0x0000000105057824 */ /* 0x000fe400078e020b */
[----:B-1----:R-:W-:Y:S01]  /*8a90*/  IMAD R17, R18, R10, R17 ;  /* 0x0000000a12117224 */ /* 0x002fe200078e0211 */
[----:B------:R-:W-:Y:S02]  /*8aa0*/  I2FP.F32.U32 R10, R6 ;  /* 0x00000006000a7245 */ /* 0x000fe40000201000 */
[--C-:B------:R-:W-:Y:S02]  /*8ab0*/  SHF.R.U64 R18, R4, UR4, R5.reuse ;  /* 0x0000000404127c19 */ /* 0x100fe40008001205 */
[----:B------:R-:W-:Y:S01]  /*8ac0*/  SHF.R.U32.HI R5, RZ, UR4, R5 ;  /* 0x00000004ff057c19 */ /* 0x000fe20008011605 */
[----:B------:R-:W-:Y:S01]  /*8ad0*/  FMUL R10, R10, UR5 ;  /* 0x000000050a0a7c20 */ /* 0x000fe20008400000 */
[----:B------:R-:W-:-:S02]  /*8ae0*/  ULDC UR4, c[0x0][0x608] ;  /* 0x0001820000047ab9 */ /* 0x000fc40000000800 */
[--C-:B------:R-:W-:Y:S01]  /*8af0*/  SHF.R.U64 R20, R18, UR4, R5.reuse ;  /* 0x0000000412147c19 */ /* 0x100fe20008001205 */
[----:B------:R0:W1:Y:S01]  /*8b00*/  F2I.U32.TRUNC.NTZ R22, R10 ;  /* 0x0000000a00167305 */ /* 0x000062000020f000 */
[----:B------:R-:W-:Y:S01]  /*8b10*/  SHF.R.U32.HI R5, RZ, UR4, R5 ;  /* 0x00000004ff057c19 */ /* 0x000fe20008011605 */
[----:B------:R-:W-:-:S03]  /*8b20*/  ULDC UR4, c[0x0][0x658] ;  /* 0x0001960000047ab9 */ /* 0x000fc60000000800 */
[--C-:B------:R-:W-:Y:S02]  /*8b30*/  SHF.R.U64 R19, R20, UR4, R5.reuse ;  /* 0x0000000414137c19 */ /* 0x100fe40008001205 */
[----:B------:R-:W-:-:S03]  /*8b40*/  SHF.R.U32.HI R23, RZ, UR4, R5 ;  /* 0x00000004ff177c19 */ /* 0x000fc60008011605 */
[----:B------:R-:W-:Y:S02]  /*8b50*/  IMAD.MOV.U32 R4, RZ, RZ, R19 ;  /* 0x000000ffff047224 */ /* 0x000fe400078e0013 */
[----:B------:R-:W-:Y:S01]  /*8b60*/  IMAD.MOV.U32 R5, RZ, RZ, R23 ;  /* 0x000000ffff057224 */ /* 0x000fe200078e0017 */
[----:B0-----:R-:W-:Y:S06]  /*8b70*/  @!P1 BRA `(.L_x_182) ;  /* 0x0000000000289947 */ /* 0x001fec0003800000 */
        /* <DEDUP_REMOVED lines=10> */
.L_x_182:
[----:B------:R-:W-:Y:S01]  /*8c20*/  ULDC UR4, c[0x0][0x648] ;  /* 0x0001920000047ab9 */ /* 0x000fe20000000800 */
[----:B-1----:R-:W-:Y:S01]  /*8c30*/  IMAD.MOV R22, RZ, RZ, -R22 ;  /* 0x000000ffff167224 */ /* 0x002fe200078e0a16 */
[----:B------:R-:W-:Y:S01]  /*8c40*/  SHF.R.U64 R5, R4, UR4, R5 ;  /* 0x0000000404057c19 */ /* 0x000fe20008001205 */
[----:B------:R-:W-:Y:S01]  /*8c50*/  ULDC UR4, c[0x0][0x638] ;  /* 0x00018e0000047ab9 */ /* 0x000fe20000000800 */
[----:B------:R-:W-:Y:S01]  /*8c60*/  LOP3.LUT R4, R20, UR17, RZ, 0xc0, !PT ;  /* 0x0000001114047c12 */ /* 0x000fe2000f8ec0ff */
[----:B--2---:R-:W-:Y:S01]  /*8c70*/  @P2 IMAD R17, R21, R22, R6 ;  /* 0x0000001615112224 */ /* 0x004fe200078e0206 */
[----:B------:R-:W-:Y:S01]  /*8c80*/  LOP3.LUT R18, R18, UR16, RZ, 0xc0, !PT ;  /* 0x0000001012127c12 */ /* 0x000fe2000f8ec0ff */
[----:B------:R-:W-:Y:S01]  /*8c90*/  IMAD.MOV R6, RZ, RZ, -R5 ;  /* 0x000000ffff067224 */ /* 0x000fe200078e0a05 */
[----:B------:R-:W-:Y:S01]  /*8ca0*/  ULDC UR5, c[0x0][0x610] ;  /* 0x0001840000057ab9 */ /* 0x000fe20000000800 */
[----:B------:R-:W-:Y:S02]  /*8cb0*/  IMAD R4, R5, UR18, R4 ;  /* 0x0000001205047c24 */ /* 0x000fe4000f8e0204 */
[----:B------:R-:W-:Y:S01]  /*8cc0*/  IMAD R19, R6, UR4, R19 ;  /* 0x0000000406137c24 */ /* 0x000fe2000f8e0213 */
[----:B------:R-:W-:Y:S01]  /*8cd0*/  ULDC UR4, c[0x0][0x600] ;  /* 0x0001800000047ab9 */ /* 0x000fe20000000800 */
[----:B------:R-:W-:-:S02]  /*8ce0*/  IMAD R17, R4, UR5, R17 ;  /* 0x0000000504117c24 */ /* 0x000fc4000f8e0211 */
[----:B------:R-:W-:Y:S02]  /*8cf0*/  IMAD R6, R19, UR4, R18 ;  /* 0x0000000413067c24 */ /* 0x000fe4000f8e0212 */
[----:B------:R-:W-:Y:S02]  /*8d00*/  IMAD.MOV.U32 R10, RZ, RZ, 0x1 ;  /* 0x00000001ff0a7424 */ /* 0x000fe400078e00ff */
[----:B------:R-:W-:Y:S01]  /*8d10*/  IMAD.MOV.U32 R4, RZ, RZ, R16 ;  /* 0x000000ffff047224 */ /* 0x000fe200078e0010 */
[----:B------:R-:W-:Y:S02]  /*8d20*/  SEL R5, R6, R17, !P2 ;  /* 0x0000001106057207 */ /* 0x000fe40005000000 */
[----:B------:R-:W-:-:S07]  /*8d30*/  SEL R6, R17, R6, !P2 ;  /* 0x0000000611067207 */ /* 0x000fce0005000000 */
.L_x_180:
[----:B------:R-:W-:Y:S05]  /*8d40*/  BSYNC B1 ;  /* 0x0000000000017941 */ /* 0x000fea0003800000 */
.L_x_179:
[----:B------:R-:W-:-:S13]  /*8d50*/  LOP3.LUT P1, RZ, R10, 0xff, RZ, 0xc0, !PT ;  /* 0x000000ff0aff7812 */ /* 0x000fda000782c0ff */
[----:B------:R-:W-:Y:S05]  /*8d60*/  @P1 BRA `(.L_x_183) ;  /* 0xfffffff400441947 */ /* 0x000fea000383ffff */
[----:B------:R-:W-:Y:S05]  /*8d70*/  BSYNC B0 ;  /* 0x0000000000007941 */ /* 0x000fea0003800000 */
.L_x_171:
[----:B------:R-:W-:-:S03]  /*8d80*/  UMOV UR4, 0xffffffff ;  /* 0xffffffff00047882 */ /* 0x000fc60000000000 */
[----:B------:R-:W-:Y:S05]  /*8d90*/  BRA.DIV UR4, `(.L_x_184) ;  /* 0x0000000a04007947 */ /* 0x000fea000b800000 */
[----:B------:R-:W-:-:S13]  /*8da0*/  ELECT P0, URZ, PT ;  /* 0x00000000003f782f */ /* 0x000fda0003800000 */
.L_x_205:
[----:B------:R-:W-:Y:S04]  /*8db0*/  BSSY B0, `(.L_x_185) ;  /* 0x0000058000007945 */ /* 0x000fe80003800000 */
[----:B------:R-:W-:Y:S05]  /*8dc0*/  @!P0 BRA `(.L_x_186) ;  /* 0x0000000400588947 */ /* 0x000fea0003800000 */
[----:B------:R-:W-:-:S04]  /*8dd0*/  LOP3.LUT R7, R7, 0x2, RZ, 0xfc, !PT ;  /* 0x0000000207077812 */ /* 0x000fc800078efcff */
[----:B------:R-:W-:-:S13]  /*8de0*/  ISETP.NE.AND P0, PT, R7, 0x3, PT ;  /* 0x000000030700780c */ /* 0x000fda0003f05270 */
[----:B------:R-:W-:Y:S05]  /*8df0*/  @!P0 BRA `(.L_x_187) ;  /* 0x0000000000048947 */ /* 0x000fea0003800000 */
[----:B------:R-:W-:Y:S01]  /*8e00*/  BPT.TRAP 0x1 ;  /* 0x000000040000795c */ /* 0x000fe20000300000 */
.L_x_187:
[----:B------:R-:W0:Y:S01]  /*8e10*/  S2R R3, SR_CgaCtaId ;  /* 0x0000000000037919 */ /* 0x000e220000008800 */
[----:B------:R-:W-:Y:S02]  /*8e20*/  MOV R0, 0x400 ;  /* 0x0000040000007802 */ /* 0x000fe40000000f00 */
[----:B------:R-:W-:Y:S02]  /*8e30*/  SHF.L.U32 R2, R12, 0x1f, RZ ;  /* 0x0000001f0c027819 */ /* 0x000fe400000006ff */
[----:B0-----:R-:W-:-:S05]  /*8e40*/  LEA R0, R3, R0, 0x18 ;  /* 0x0000000003007211 */ /* 0x001fca00078ec0ff */
[----:B------:R-:W-:-:S04]  /*8e50*/  VIADD R0, R0, 0x48 ;  /* 0x0000004800007836 */ /* 0x000fc80000000000 */
[C---:B------:R-:W-:Y:S02]  /*8e60*/  IMAD R5, R15.reuse, 0x8, R0 ;  /* 0x000000080f057824 */ /* 0x040fe400078e0200 */
[----:B------:R-:W-:Y:S02]  /*8e70*/  VIADD R15, R15, 0x1 ;  /* 0x000000010f0f7836 */ /* 0x000fe40000000000 */
[----:B------:R-:W0:Y:S03]  /*8e80*/  SYNCS.PHASECHK.TRANS64.TRYWAIT P0, [R5+URZ], R2 ;  /* 0x00000002050075a7 */ /* 0x000e26000800017f */
[----:B------:R-:W-:-:S04]  /*8e90*/  ISETP.NE.AND P1, PT, R15, 0x9, PT ;  /* 0x000000090f00780c */ /* 0x000fc80003f25270 */
[----:B------:R-:W-:Y:S02]  /*8ea0*/  SEL R3, RZ, 0x1, P1 ;  /* 0x00000001ff037807 */ /* 0x000fe40000800000 */
[----:B------:R-:W-:Y:S02]  /*8eb0*/  SEL R15, R15, RZ, P1 ;  /* 0x000000ff0f0f7207 */ /* 0x000fe40000800000 */
[----:B------:R-:W-:-:S03]  /*8ec0*/  LOP3.LUT R12, R12, R3, RZ, 0x3c, !PT ;  /* 0x000000030c0c7212 */ /* 0x000fc600078e3cff */
[----:B------:R-:W-:Y:S01]  /*8ed0*/  IMAD R7, R15, 0x8, R0 ;  /* 0x000000080f077824 */ /* 0x000fe200078e0200 */
[----:B------:R-:W-:Y:S01]  /*8ee0*/  SHF.L.U32 R4, R12, 0x1f, RZ ;  /* 0x0000001f0c047819 */ /* 0x000fe200000006ff */
[----:B0-----:R-:W-:Y:S06]  /*8ef0*/  @!P0 BRA `(.L_x_188) ;  /* 0x0000000400cc8947 */ /* 0x001fec0003800000 */
.L_x_206:
[----:B------:R-:W1:Y:S01]  /*8f00*/  SYNCS.PHASECHK.TRANS64.TRYWAIT P0, [R7+URZ], R4 ;  /* 0x00000004070075a7 */ /* 0x000e62000800017f */
[----:B0-----:R-:W-:-:S05]  /*8f10*/  VIADD R2, R15, 0x1 ;  /* 0x000000010f027836 */ /* 0x001fca0000000000 */
[----:B------:R-:W-:-:S04]  /*8f20*/  ISETP.NE.AND P1, PT, R2, 0x9, PT ;  /* 0x000000090200780c */ /* 0x000fc80003f25270 */
[----:B------:R-:W-:Y:S02]  /*8f30*/  SEL R3, RZ, 0x1, P1 ;  /* 0x00000001ff037807 */ /* 0x000fe40000800000 */
[----:B------:R-:W-:Y:S02]  /*8f40*/  SEL R9, R2, RZ, P1 ;  /* 0x000000ff02097207 */ /* 0x000fe40000800000 */
[----:B------:R-:W-:-:S03]  /*8f50*/  LOP3.LUT R12, R12, R3, RZ, 0x3c, !PT ;  /* 0x000000030c0c7212 */ /* 0x000fc600078e3cff */
[----:B------:R-:W-:Y:S01]  /*8f60*/  IMAD R6, R9, 0x8, R0 ;  /* 0x0000000809067824 */ /* 0x000fe200078e0200 */
[----:B------:R-:W-:Y:S01]  /*8f70*/  SHF.L.U32 R5, R12, 0x1f, RZ ;  /* 0x0000001f0c057819 */ /* 0x000fe200000006ff */
[----:B-1----:R-:W-:Y:S06]  /*8f80*/  @!P0 BRA `(.L_x_189) ;  /* 0x0000000400bc8947 */ /* 0x002fec0003800000 */
.L_x_207:
[----:B------:R-:W1:Y:S01]  /*8f90*/  SYNCS.PHASECHK.TRANS64.TRYWAIT P0, [R6+URZ], R5 ;  /* 0x00000005060075a7 */ /* 0x000e62000800017f */
[----:B------:R-:W-:-:S05]  /*8fa0*/  VIADD R2, R9, 0x1 ;  /* 0x0000000109027836 */ /* 0x000fca0000000000 */
[----:B------:R-:W-:-:S04]  /*8fb0*/  ISETP.NE.AND P1, PT, R2, 0x9, PT ;  /* 0x000000090200780c */ /* 0x000fc80003f25270 */
[----:B------:R-:W-:Y:S02]  /*8fc0*/  SEL R3, RZ, 0x1, P1 ;  /* 0x00000001ff037807 */ /* 0x000fe40000800000 */
[----:B0-----:R-:W-:Y:S02]  /*8fd0*/  SEL R7, R2, RZ, P1 ;  /* 0x000000ff02077207 */ /* 0x001fe40000800000 */
[----:B------:R-:W-:-:S03]  /*8fe0*/  LOP3.LUT R12, R12, R3, RZ, 0x3c, !PT ;  /* 0x000000030c0c7212 */ /* 0x000fc600078e3cff */
[----:B------:R-:W-:Y:S01]  /*8ff0*/  IMAD R9, R7, 0x8, R0 ;  /* 0x0000000807097824 */ /* 0x000fe200078e0200 */
[----:B------:R-:W-:Y:S01]  /*9000*/  SHF.L.U32 R4, R12, 0x1f, RZ ;  /* 0x0000001f0c047819 */ /* 0x000fe200000006ff */
[----:B-1----:R-:W-:Y:S06]  /*9010*/  @!P0 BRA `(.L_x_190) ;  /* 0x0000000400ac8947 */ /* 0x002fec0003800000 */
.L_x_208:
[----:B------:R-:W1:Y:S01]  /*9020*/  SYNCS.PHASECHK.TRANS64.TRYWAIT P0, [R9+URZ], R4 ;  /* 0x00000004090075a7 */ /* 0x000e62000800017f */
[----:B------:R-:W-:-:S05]  /*9030*/  VIADD R2, R7, 0x1 ;  /* 0x0000000107027836 */ /* 0x000fca0000000000 */
[----:B------:R-:W-:-:S04]  /*9040*/  ISETP.NE.AND P1, PT, R2, 0x9, PT ;  /* 0x000000090200780c */ /* 0x000fc80003f25270 */
[----:B------:R-:W-:Y:S02]  /*9050*/  SEL R3, RZ, 0x1, P1 ;  /* 0x00000001ff037807 */ /* 0x000fe40000800000 */
[----:B------:R-:W-:Y:S02]  /*9060*/  SEL R7, R2, RZ, P1 ;  /* 0x000000ff02077207 */ /* 0x000fe40000800000 */
[----:B------:R-:W-:-:S03]  /*9070*/  LOP3.LUT R12, R12, R3, RZ, 0x3c, !PT ;  /* 0x000000030c0c7212 */ /* 0x000fc600078e3cff */
[----:B0-----:R-:W-:Y:S01]  /*9080*/  IMAD R6, R7, 0x8, R0 ;  /* 0x0000000807067824 */ /* 0x001fe200078e0200 */
[----:B------:R-:W-:Y:S01]  /*9090*/  SHF.L.U32 R5, R12, 0x1f, RZ ;  /* 0x0000001f0c057819 */ /* 0x000fe200000006ff */
[----:B-1----:R-:W-:Y:S06]  /*90a0*/  @!P0 BRA `(.L_x_191) ;  /* 0x00000004009c8947 */ /* 0x002fec0003800000 */
.L_x_209:
        /* <DEDUP_REMOVED lines=9> */
.L_x_210:
[----:B------:R-:W1:Y:S01]  /*9140*/  SYNCS.PHASECHK.TRANS64.TRYWAIT P0, [R9+URZ], R4 ;  /* 0x00000004090075a7 */ /* 0x000e62000800017f */
[----:B------:R-:W-:-:S05]  /*9150*/  VIADD R2, R7, 0x1 ;  /* 0x0000000107027836 */ /* 0x000fca0000000000 */
[----:B------:R-:W-:-:S04]  /*9160*/  ISETP.NE.AND P1, PT, R2, 0x9, PT ;  /* 0x000000090200780c */ /* 0x000fc80003f25270 */
[----:B------:R-:W-:Y:S02]  /*9170*/  SEL R3, RZ, 0x1, P1 ;  /* 0x00000001ff037807 */ /* 0x000fe40000800000 */
[----:B------:R-:W-:Y:S02]  /*9180*/  SEL R7, R2, RZ, P1 ;  /* 0x000000ff02077207 */ /* 0x000fe40000800000 */
[----:B------:R-:W-:-:S03]  /*9190*/  LOP3.LUT R12, R12, R3, RZ, 0x3c, !PT ;  /* 0x000000030c0c7212 */ /* 0x000fc600078e3cff */
[----:B------:R-:W-:Y:S01]  /*91a0*/  IMAD R8, R7, 0x8, R0 ;  /* 0x0000000807087824 */ /* 0x000fe200078e0200 */
[----:B0-----:R-:W-:Y:S01]  /*91b0*/  SHF.L.U32 R5, R12, 0x1f, RZ ;  /* 0x0000001f0c057819 */ /* 0x001fe200000006ff */
[----:B-1----:R-:W-:Y:S06]  /*91c0*/  @!P0 BRA `(.L_x_193) ;  /* 0x00000004007c8947 */ /* 0x002fec0003800000 */
.L_x_211:
[----:B------:R-:W1:Y:S01]  /*91d0*/  SYNCS.PHASECHK.TRANS64.TRYWAIT P0, [R8+URZ], R5 ;  /* 0x00000005080075a7 */ /* 0x000e62000800017f */
[----:B------:R-:W-:-:S05]  /*91e0*/  VIADD R2, R7, 0x1 ;  /* 0x0000000107027836 */ /* 0x000fca0000000000 */
[----:B------:R-:W-:-:S04]  /*91f0*/  ISETP.NE.AND P1, PT, R2, 0x9, PT ;  /* 0x000000090200780c */ /* 0x000fc80003f25270 */
[----:B------:R-:W-:Y:S02]  /*9200*/  SEL R3, RZ, 0x1, P1 ;  /* 0x00000001ff037807 */ /* 0x000fe40000800000 */
[----:B------:R-:W-:Y:S02]  /*9210*/  SEL R7, R2, RZ, P1 ;  /* 0x000000ff02077207 */ /* 0x000fe40000800000 */
[----:B0-----:R-:W-:-:S03]  /*9220*/  LOP3.LUT R9, R12, R3, RZ, 0x3c, !PT ;  /* 0x000000030c097212 */ /* 0x001fc600078e3cff */
[----:B------:R-:W-:Y:S01]  /*9230*/  IMAD R11, R7, 0x8, R0 ;  /* 0x00000008070b7824 */ /* 0x000fe200078e0200 */
[----:B------:R-:W-:Y:S01]  /*9240*/  SHF.L.U32 R6, R9, 0x1f, RZ ;  /* 0x0000001f09067819 */ /* 0x000fe200000006ff */
[----:B-1----:R-:W-:Y:S06]  /*9250*/  @!P0 BRA `(.L_x_194) ;  /* 0x00000004006c8947 */ /* 0x002fec0003800000 */
.L_x_212:
[----:B------:R-:W1:Y:S01]  /*9260*/  SYNCS.PHASECHK.TRANS64.TRYWAIT P0, [R11+URZ], R6 ;  /* 0x000000060b0075a7 */ /* 0x000e62000800017f */
[----:B------:R-:W-:-:S05]  /*9270*/  VIADD R2, R7, 0x1 ;  /* 0x0000000107027836 */ /* 0x000fca0000000000 */
[----:B------:R-:W-:-:S04]  /*9280*/  ISETP.NE.AND P1, PT, R2, 0x9, PT ;  /* 0x000000090200780c */ /* 0x000fc80003f25270 */
[----:B------:R-:W-:Y:S02]  /*9290*/  SEL R4, RZ, 0x1, P1 ;  /* 0x00000001ff047807 */ /* 0x000fe40000800000 */
[----:B------:R-:W-:Y:S02]  /*92a0*/  SEL R3, R2, RZ, P1 ;  /* 0x000000ff02037207 */ /* 0x000fe40000800000 */
[----:B------:R-:W-:Y:S01]  /*92b0*/  LOP3.LUT R4, R9, R4, RZ, 0x3c, !PT ;  /* 0x0000000409047212 */ /* 0x000fe200078e3cff */
[----:B-1----:R-:W-:Y:S06]  /*92c0*/  @!P0 BRA `(.L_x_195) ;  /* 0x0000000400648947 */ /* 0x002fec0003800000 */
.L_x_213:
[----:B------:R-:W-:Y:S01]  /*92d0*/  IMAD R3, R3, 0x8, R0 ;  /* 0x0000000803037824 */ /* 0x000fe200078e0200 */
[----:B------:R-:W-:-:S07]  /*92e0*/  SHF.L.U32 R0, R4, 0x1f, RZ ;  /* 0x0000001f04007819 */ /* 0x000fce00000006ff */
.L_x_196:
[----:B--2---:R2:W3:Y:S02]  /*92f0*/  SYNCS.PHASECHK.TRANS64.TRYWAIT P0, [R3+URZ], R0 ;  /* 0x00000000030075a7 */ /* 0x0044e4000800017f */
[----:B---3--:R-:W-:Y:S05]  /*9300*/  @!P0 NANOSLEEP.SYNCS 0x989680 ;  /* 0x009896800000895d */ /* 0x008fea0003900000 */
[----:B------:R-:W3:Y:S02]  /*9310*/  @!P0 SYNCS.PHASECHK.TRANS64 P0, [R3+URZ], R0 ;  /* 0x00000000030085a7 */ /* 0x000ee4000800007f */
[----:B---3--:R-:W-:Y:S05]  /*9320*/  @!P0 BRA `(.L_x_196) ;  /* 0xfffffffc00f08947 */ /* 0x008fea000383ffff */
.L_x_186:
[----:B------:R-:W-:Y:S05]  /*9330*/  BSYNC B0 ;  /* 0x0000000000007941 */ /* 0x000fea0003800000 */
.L_x_185:
[----:B------:R-:W-:Y:S05]  /*9340*/  EXIT ;  /* 0x000000000000794d */ /* 0x000fea0003800000 */
.L_x_16:
[----:B0-----:R-:W-:-:S04]  /*9350*/  IMAD.U32 R17, RZ, RZ, UR11 ;  /* 0x0000000bff117e24 */ /* 0x001fc8000f8e00ff */
[----:B------:R0:W1:Y:S03]  /*9360*/  SYNCS.PHASECHK.TRANS64.TRYWAIT P0, [R17+URZ+-0x8], R16 ;  /* 0xfffff810110075a7 */ /* 0x000066000800017f */
[----:B-1----:R-:W-:Y:S05]  /*9370*/  @!P0 NANOSLEEP.SYNCS 0x989680 ;  /* 0x009896800000895d */ /* 0x002fea0003900000 */
[----:B------:R-:W1:Y:S02]  /*9380*/  @!P0 SYNCS.PHASECHK.TRANS64 P0, [R17+URZ+-0x8], R16 ;  /* 0xfffff810110085a7 */ /* 0x000e64000800007f */
[----:B-1----:R-:W-:Y:S05]  /*9390*/  @!P0 BRA `(.L_x_16) ;  /* 0xfffffffc00ec8947 */ /* 0x002fea000383ffff */
[----:B------:R-:W-:Y:S05]  /*93a0*/  BRA `(.L_x_197) ;  /* 0xffffff80005c7947 */ /* 0x000fea000383ffff */
.L_x_21:
[----:B-1----:R-:W-:-:S04]  /*93b0*/  IMAD.U32 R17, RZ, RZ, UR6 ;  /* 0x00000006ff117e24 */ /* 0x002fc8000f8e00ff */
[----:B------:R1:W2:Y:S03]  /*93c0*/  SYNCS.PHASECHK.TRANS64.TRYWAIT P0, [R17+URZ], R16 ;  /* 0x00000010110075a7 */ /* 0x0002a6000800017f */
[----:B--2---:R-:W-:Y:S05]  /*93d0*/  @!P0 NANOSLEEP.SYNCS 0x989680 ;  /* 0x009896800000895d */ /* 0x004fea0003900000 */
[----:B------:R-:W2:Y:S02]  /*93e0*/  @!P0 SYNCS.PHASECHK.TRANS64 P0, [R17+URZ], R16 ;  /* 0x00000010110085a7 */ /* 0x000ea4000800007f */
[----:B--2---:R-:W-:Y:S05]  /*93f0*/  @!P0 BRA `(.L_x_21) ;  /* 0xfffffffc00ec8947 */ /* 0x004fea000383ffff */
[----:B------:R-:W-:Y:S05]  /*9400*/  BRA `(.L_x_20) ;  /* 0xffffff8400887947 */ /* 0x000fea000383ffff */
.L_x_27:
[----:B-1----:R-:W-:-:S04]  /*9410*/  IMAD.U32 R18, RZ, RZ, UR16 ;  /* 0x00000010ff127e24 */ /* 0x002fc8000f8e00ff */
[----:B------:R1:W2:Y:S03]  /*9420*/  SYNCS.PHASECHK.TRANS64.TRYWAIT P0, [R18+URZ], R17 ;  /* 0x00000011120075a7 */ /* 0x0002a6000800017f */
[----:B--2---:R-:W-:Y:S05]  /*9430*/  @!P0 NANOSLEEP.SYNCS 0x989680 ;  /* 0x009896800000895d */ /* 0x004fea0003900000 */
[----:B------:R-:W2:Y:S02]  /*9440*/  @!P0 SYNCS.PHASECHK.TRANS64 P0, [R18+URZ], R17 ;  /* 0x00000011120085a7 */ /* 0x000ea4000800007f */
[----:B--2---:R-:W-:Y:S05]  /*9450*/  @!P0 BRA `(.L_x_27) ;  /* 0xfffffffc00ec8947 */ /* 0x004fea000383ffff */
[----:B------:R-:W-:Y:S05]  /*9460*/  BRA `(.L_x_26) ;  /* 0xffffff8c00f07947 */ /* 0x000fea000383ffff */
.L_x_35:
[----:B0-----:R-:W-:-:S04]  /*9470*/  IMAD.U32 R17, RZ, RZ, UR11 ;  /* 0x0000000bff117e24 */ /* 0x001fc8000f8e00ff */
[----:B------:R0:W1:Y:S03]  /*9480*/  SYNCS.PHASECHK.TRANS64.TRYWAIT P0, [R17+URZ+0x8], R16 ;  /* 0x00000810110075a7 */ /* 0x000066000800017f */
[----:B-1----:R-:W-:Y:S05]  /*9490*/  @!P0 NANOSLEEP.SYNCS 0x989680 ;  /* 0x009896800000895d */ /* 0x002fea0003900000 */
[----:B------:R-:W1:Y:S02]  /*94a0*/  @!P0 SYNCS.PHASECHK.TRANS64 P0, [R17+URZ+0x8], R16 ;  /* 0x00000810110085a7 */ /* 0x000e64000800007f */
[----:B-1----:R-:W-:Y:S05]  /*94b0*/  @!P0 BRA `(.L_x_35) ;  /* 0xfffffffc00ec8947 */ /* 0x002fea000383ffff */
[----:B------:R-:W-:Y:S05]  /*94c0*/  BRA `(.L_x_198) ;  /* 0xffffff9c00787947 */ /* 0x000fea000383ffff */
.L_x_172:
[----:B------:R-:W-:Y:S01]  /*94d0*/  BSSY B1, `(.L_x_199) ;  /* 0x0000006000017945 */ /* 0x000fe20003800000 */
[----:B------:R-:W-:-:S07]  /*94e0*/  IMAD.MOV.U32 R10, RZ, RZ, -0x1 ;  /* 0xffffffffff0a7424 */ /* 0x000fce00078e00ff */
[----:B------:R-:W-:Y:S05]  /*94f0*/  WARPSYNC.COLLECTIVE R10, `(.L_x_200) ;  /* 0x000000000a0c7348 */ /* 0x000fea0003c00000 */
[----:B------:R-:W-:Y:S02]  /*9500*/  ELECT P1, UR62, PT ;  /* 0x00000000003e782f */ /* 0x000fe40003820000 */
[----:B------:R-:W-:Y:S01]  /*9510*/  MOV R10, UR62 ;  /* 0x0000003e000a7c02 */ /* 0x000fe20008000f00 */
[----:B------:R-:W-:Y:S10]  /*9520*/  ENDCOLLECTIVE ;  /* 0x000000000000791b */ /* 0x000ff40003800000 */
.L_x_200:
[----:B------:R-:W-:Y:S05]  /*9530*/  BSYNC B1 ;  /* 0x0000000000017941 */ /* 0x000fea0003800000 */
.L_x_199:
[----:B------:R-:W-:Y:S05]  /*9540*/  BRA `(.L_x_201) ;  /* 0xffffffec00587947 */ /* 0x000fea000383ffff */
.L_x_175:
[----:B-1----:R1:W2:Y:S02]  /*9550*/  SYNCS.PHASECHK.TRANS64.TRYWAIT P1, [R19+URZ+0x48], R10 ;  /* 0x0000480a130075a7 */ /* 0x0022a4000802017f */
[----:B--2---:R-:W-:Y:S05]  /*9560*/  @!P1 NANOSLEEP.SYNCS 0x989680 ;  /* 0x009896800000995d */ /* 0x004fea0003900000 */
[----:B------:R-:W2:Y:S02]  /*9570*/  @!P1 SYNCS.PHASECHK.TRANS64 P1, [R19+URZ+0x48], R10 ;  /* 0x0000480a130095a7 */ /* 0x000ea4000802007f */
[----:B--2---:R-:W-:Y:S05]  /*9580*/  @!P1 BRA `(.L_x_175) ;  /* 0xfffffffc00f09947 */ /* 0x004fea000383ffff */
[----:B------:R-:W-:Y:S05]  /*9590*/  BRA `(.L_x_202) ;  /* 0xffffffec008c7947 */ /* 0x000fea000383ffff */
.L_x_184:
[----:B------:R-:W-:Y:S01]  /*95a0*/  BSSY B0, `(.L_x_203) ;  /* 0x0000006000007945 */ /* 0x000fe20003800000 */
[----:B------:R-:W-:-:S07]  /*95b0*/  IMAD.MOV.U32 R10, RZ, RZ, -0x1 ;  /* 0xffffffffff0a7424 */ /* 0x000fce00078e00ff */
[----:B------:R-:W-:Y:S05]  /*95c0*/  WARPSYNC.COLLECTIVE R10, `(.L_x_204) ;  /* 0x000000000a0c7348 */ /* 0x000fea0003c00000 */
[----:B------:R-:W-:Y:S02]  /*95d0*/  ELECT P1, UR62, PT ;  /* 0x00000000003e782f */ /* 0x000fe40003820000 */
[----:B------:R-:W-:Y:S01]  /*95e0*/  MOV R10, UR62 ;  /* 0x0000003e000a7c02 */ /* 0x000fe20008000f00 */
[----:B------:R-:W-:Y:S10]  /*95f0*/  ENDCOLLECTIVE ;  /* 0x000000000000791b */ /* 0x000ff40003800000 */
.L_x_204:
[----:B------:R-:W-:Y:S05]  /*9600*/  BSYNC B0 ;  /* 0x0000000000007941 */ /* 0x000fea0003800000 */
.L_x_203:
[----:B------:R-:W-:Y:S01]  /*9610*/  PLOP3.LUT P0, PT, P1, PT, PT, 0x80, 0x0 ;  /* 0x000000000000781c */ /* 0x000fe20000f0f070 */
[----:B------:R-:W-:-:S12]  /*9620*/  BRA `(.L_x_205) ;  /* 0xfffffff400e07947 */ /* 0x000fd8000383ffff */
.L_x_188:
[----:B0-----:R0:W1:Y:S02]  /*9630*/  SYNCS.PHASECHK.TRANS64.TRYWAIT P0, [R5+URZ], R2 ;  /* 0x00000002050075a7 */ /* 0x001064000800017f */
[----:B-1----:R-:W-:Y:S05]  /*9640*/  @!P0 NANOSLEEP.SYNCS 0x989680 ;  /* 0x009896800000895d */ /* 0x002fea0003900000 */
[----:B------:R-:W1:Y:S02]  /*9650*/  @!P0 SYNCS.PHASECHK.TRANS64 P0, [R5+URZ], R2 ;  /* 0x00000002050085a7 */ /* 0x000e64000800007f */
[----:B-1----:R-:W-:Y:S05]  /*9660*/  @!P0 BRA `(.L_x_188) ;  /* 0xfffffffc00f08947 */ /* 0x002fea000383ffff */
[----:B------:R-:W-:Y:S05]  /*9670*/  BRA `(.L_x_206) ;  /* 0xfffffff800207947 */ /* 0x000fea000383ffff */
.L_x_189:
[----:B0-----:R0:W1:Y:S02]  /*9680*/  SYNCS.PHASECHK.TRANS64.TRYWAIT P0, [R7+URZ], R4 ;  /* 0x00000004070075a7 */ /* 0x001064000800017f */
[----:B-1----:R-:W-:Y:S05]  /*9690*/  @!P0 NANOSLEEP.SYNCS 0x989680 ;  /* 0x009896800000895d */ /* 0x002fea0003900000 */
[----:B------:R-:W1:Y:S02]  /*96a0*/  @!P0 SYNCS.PHASECHK.TRANS64 P0, [R7+URZ], R4 ;  /* 0x00000004070085a7 */ /* 0x000e64000800007f */
[----:B-1----:R-:W-:Y:S05]  /*96b0*/  @!P0 BRA `(.L_x_189) ;  /* 0xfffffffc00f08947 */ /* 0x002fea000383ffff */
[----:B------:R-:W-:Y:S05]  /*96c0*/  BRA `(.L_x_207) ;  /* 0xfffffff800307947 */ /* 0x000fea000383ffff */
.L_x_190:
[----:B0-----:R0:W1:Y:S02]  /*96d0*/  SYNCS.PHASECHK.TRANS64.TRYWAIT P0, [R6+URZ], R5 ;  /* 0x00000005060075a7 */ /* 0x001064000800017f */
[----:B-1----:R-:W-:Y:S05]  /*96e0*/  @!P0 NANOSLEEP.SYNCS 0x989680 ;  /* 0x009896800000895d */ /* 0x002fea0003900000 */
[----:B------:R-:W1:Y:S02]  /*96f0*/  @!P0 SYNCS.PHASECHK.TRANS64 P0, [R6+URZ], R5 ;  /* 0x00000005060085a7 */ /* 0x000e64000800007f */
[----:B-1----:R-:W-:Y:S05]  /*9700*/  @!P0 BRA `(.L_x_190) ;  /* 0xfffffffc00f08947 */ /* 0x002fea000383ffff */
[----:B------:R-:W-:Y:S05]  /*9710*/  BRA `(.L_x_208) ;  /* 0xfffffff800407947 */ /* 0x000fea000383ffff */
.L_x_191:
[----:B0-----:R0:W1:Y:S02]  /*9720*/  SYNCS.PHASECHK.TRANS64.TRYWAIT P0, [R9+URZ], R4 ;  /* 0x00000004090075a7 */ /* 0x001064000800017f */
[----:B-1----:R-:W-:Y:S05]  /*9730*/  @!P0 NANOSLEEP.SYNCS 0x989680 ;  /* 0x009896800000895d */ /* 0x002fea0003900000 */
[----:B------:R-:W1:Y:S02]  /*9740*/  @!P0 SYNCS.PHASECHK.TRANS64 P0, [R9+URZ], R4 ;  /* 0x00000004090085a7 */ /* 0x000e64000800007f */
[----:B-1----:R-:W-:Y:S05]  /*9750*/  @!P0 BRA `(.L_x_191) ;  /* 0xfffffffc00f08947 */ /* 0x002fea000383ffff */
[----:B------:R-:W-:Y:S05]  /*9760*/  BRA `(.L_x_209) ;  /* 0xfffffff800507947 */ /* 0x000fea000383ffff */
.L_x_192:
[----:B0-----:R0:W1:Y:S02]  /*9770*/  SYNCS.PHASECHK.TRANS64.TRYWAIT P0, [R6+URZ], R5 ;  /* 0x00000005060075a7 */ /* 0x001064000800017f */
[----:B-1----:R-:W-:Y:S05]  /*9780*/  @!P0 NANOSLEEP.SYNCS 0x989680 ;  /* 0x009896800000895d */ /* 0x002fea0003900000 */
[----:B------:R-:W1:Y:S02]  /*9790*/  @!P0 SYNCS.PHASECHK.TRANS64 P0, [R6+URZ], R5 ;  /* 0x00000005060085a7 */ /* 0x000e64000800007f */
[----:B-1----:R-:W-:Y:S05]  /*97a0*/  @!P0 BRA `(.L_x_192) ;  /* 0xfffffffc00f08947 */ /* 0x002fea000383ffff */
[----:B------:R-:W-:Y:S05]  /*97b0*/  BRA `(.L_x_210) ;  /* 0xfffffff800607947 */ /* 0x000fea000383ffff */
.L_x_193:
[----:B0-----:R0:W1:Y:S02]  /*97c0*/  SYNCS.PHASECHK.TRANS64.TRYWAIT P0, [R9+URZ], R4 ;  /* 0x00000004090075a7 */ /* 0x001064000800017f */
[----:B-1----:R-:W-:Y:S05]  /*97d0*/  @!P0 NANOSLEEP.SYNCS 0x989680 ;  /* 0x009896800000895d */ /* 0x002fea0003900000 */
[----:B------:R-:W1:Y:S02]  /*97e0*/  @!P0 SYNCS.PHASECHK.TRANS64 P0, [R9+URZ], R4 ;  /* 0x00000004090085a7 */ /* 0x000e64000800007f */
[----:B-1----:R-:W-:Y:S05]  /*97f0*/  @!P0 BRA `(.L_x_193) ;  /* 0xfffffffc00f08947 */ /* 0x002fea000383ffff */
[----:B------:R-:W-:Y:S05]  /*9800*/  BRA `(.L_x_211) ;  /* 0xfffffff800707947 */ /* 0x000fea000383ffff */
.L_x_194:
[----:B0-----:R0:W1:Y:S02]  /*9810*/  SYNCS.PHASECHK.TRANS64.TRYWAIT P0, [R8+URZ], R5 ;  /* 0x00000005080075a7 */ /* 0x001064000800017f */
[----:B-1----:R-:W-:Y:S05]  /*9820*/  @!P0 NANOSLEEP.SYNCS 0x989680 ;  /* 0x009896800000895d */ /* 0x002fea0003900000 */
[----:B------:R-:W1:Y:S02]  /*9830*/  @!P0 SYNCS.PHASECHK.TRANS64 P0, [R8+URZ], R5 ;  /* 0x00000005080085a7 */ /* 0x000e64000800007f */
[----:B-1----:R-:W-:Y:S05]  /*9840*/  @!P0 BRA `(.L_x_194) ;  /* 0xfffffffc00f08947 */ /* 0x002fea000383ffff */
[----:B------:R-:W-:Y:S05]  /*9850*/  BRA `(.L_x_212) ;  /* 0xfffffff800807947 */ /* 0x000fea000383ffff */
.L_x_195:
[----:B-1----:R1:W2:Y:S02]  /*9860*/  SYNCS.PHASECHK.TRANS64.TRYWAIT P0, [R11+URZ], R6 ;  /* 0x000000060b0075a7 */ /* 0x0022a4000800017f */
[----:B--2---:R-:W-:Y:S05]  /*9870*/  @!P0 NANOSLEEP.SYNCS 0x989680 ;  /* 0x009896800000895d */ /* 0x004fea0003900000 */
[----:B------:R-:W2:Y:S02]  /*9880*/  @!P0 SYNCS.PHASECHK.TRANS64 P0, [R11+URZ], R6 ;  /* 0x000000060b0085a7 */ /* 0x000ea4000800007f */
[----:B--2---:R-:W-:Y:S05]  /*9890*/  @!P0 BRA `(.L_x_195) ;  /* 0xfffffffc00f08947 */ /* 0x004fea000383ffff */
[----:B------:R-:W-:Y:S05]  /*98a0*/  BRA `(.L_x_213) ;  /* 0xfffffff800887947 */ /* 0x000fea000383ffff */
.L_x_214:
[----:B------:R-:W-:-:S00]  /*98b0*/  BRA `(.L_x_214) ;  /* 0xfffffffc00fc7947 */ /* 0x000fc0000383ffff */
[----:B------:R-:W-:-:S00]  /*98c0*/  NOP ;  /* 0x0000000000007918 */ /* 0x000fc00000000000 */
        /* <DEDUP_REMOVED lines=11> */
.L_x_215:


//--------------------- .nv.shared._ZN7cutlass13device_kernelINS_4gemm6kernel13GemmUniversalIN4cute5tupleIJiiiiEEENS1_10collective13CollectiveMmaINS1_37MainloopSm90TmaGmmaWarpSpecializedFP8ILi9ENS5_IJNS4_1CILi1EEESB_SB_EEENS1_32KernelTmaWarpSpecializedPingpongEEENS5_IJNSA_ILi64EEENSA_ILi128EEESG_EEENS_12float_e5m2_tENS5_IJlSB_lEEESI_SJ_NS4_8TiledMMAINS4_8MMA_AtomIJNS4_4SM904GMMA31MMA_64x128x32_F32E5M2E5M2_SS_TNILNSN_7ScaleInE1ELSP_1EEEEEENS4_6LayoutISC_NS5_IJNSA_ILi0EEEST_ST_EEEEENS5_IJNS4_10UnderscoreESW_SW_EEEEENS4_13SM90_TMA_LOADENS4_14ComposedLayoutINS4_7SwizzleILi3ELi4ELi3EEENS4_18smem_ptr_flag_bitsILi8EEENSS_INS5_IJNSA_ILi8EEESG_EEENS5_IJSG_SB_EEEEEEEvNS4_8identityESZ_S19_vS1A_EENS_8epilogue10collective6detail29Sm90TmaWarpSpecializedAdapterINS1D_15DefaultEpilogueISI_SJ_SJ_NS1C_6thread17LinearCombinationISI_Li1EffLNS1H_9ScaleType4KindE0ELNS_15FloatRoundStyleE2ESI_EENS1_15EpilogueDefaultEEEEEvvEEEEvNT_6ParamsE --------------------------
	.section	.nv.shared._ZN7cutlass13device_kernelINS_4gemm6kernel13GemmUniversalIN4cute5tupleIJiiiiEEENS1_10collective13CollectiveMmaINS1_37MainloopSm90TmaGmmaWarpSpecializedFP8ILi9ENS5_IJNS4_1CILi1EEESB_SB_EEENS1_32KernelTmaWarpSpecializedPingpongEEENS5_IJNSA_ILi64EEENSA_ILi128EEESG_EEENS_12float_e5m2_tENS5_IJlSB_lEEESI_SJ_NS4_8TiledMMAINS4_8MMA_AtomIJNS4_4SM904GMMA31MMA_64x128x32_F32E5M2E5M2_SS_TNILNSN_7ScaleInE1ELSP_1EEEEEENS4_6LayoutISC_NS5_IJNSA_ILi0EEEST_ST_EEEEENS5_IJNS4_10UnderscoreESW_SW_EEEEENS4_13SM90_TMA_LOADENS4_14ComposedLayoutINS4_7SwizzleILi3ELi4ELi3EEENS4_18smem_ptr_flag_bitsILi8EEENSS_INS5_IJNSA_ILi8EEESG_EEENS5_IJSG_SB_EEEEEEEvNS4_8identityESZ_S19_vS1A_EENS_8epilogue10collective6detail29Sm90TmaWarpSpecializedAdapterINS1D_15DefaultEpilogueISI_SJ_SJ_NS1C_6thread17LinearCombinationISI_Li1EffLNS1H_9ScaleType4KindE0ELNS_15FloatRoundStyleE2ESI_EENS1_15EpilogueDefaultEEEEEvvEEEEvNT_6ParamsE,"aw",@nobits
	.sectionflags	@""
	.align	16
	.zero		1024


//--------------------- .nv.shared.reserved.0     --------------------------
	.section	.nv.shared.reserved.0,"aw",@nobits
	.weak		__nv_reservedSMEM_offset_0_alias
	.size		__nv_reservedSMEM_offset_0_alias, 0, 0
	.other		__nv_reservedSMEM_offset_0_alias,@"STO_CUDA_RESERVED_SHARED STV_DEFAULT"
__nv_reservedSMEM_offset_0_alias:
	.zero		0


//--------------------- .nv.global                --------------------------
	.section	.nv.global,"aw",@nobits
.nv.global:
	.type		_ZN40_INTERNAL_e0a48334_4_k_cu_b7e0e3ce_237244cute1_E,@object
	.size		_ZN40_INTERNAL_e0a48334_4_k_cu_b7e0e3ce_237244cute1_E,(_ZN40_INTERNAL_e0a48334_4_k_cu_b7e0e3ce_237244cuda3std3__45__cpo6cbeginE - _ZN40_INTERNAL_e0a48334_4_k_cu_b7e0e3ce_237244cute1_E)
_ZN40_INTERNAL_e0a48334_4_k_cu_b7e0e3ce_237244cute1_E:
	.zero		1
	.type		_ZN40_INTERNAL_e0a48334_4_k_cu_b7e0e3ce_237244cuda3std3__45__cpo6cbeginE,@object
	.size		_ZN40_INTERNAL_e0a48334_4_k_cu_b7e0e3ce_237244cuda3std3__45__cpo6cbeginE,(_ZN40_INTERNAL_e0a48334_4_k_cu_b7e0e3ce_237244cuda3std3__48in_placeE - _ZN40_INTERNAL_e0a48334_4_k_cu_b7e0e3ce_237244cuda3std3__45__cpo6cbeginE)
_ZN40_INTERNAL_e0a48334_4_k_cu_b7e0e3ce_237244cuda3std3__45__cpo6cbeginE:
	.zero		1
	.type		_ZN40_INTERNAL_e0a48334_4_k_cu_b7e0e3ce_237244cuda3std3__48in_placeE,@object
	.size		_ZN40_INTERNAL_e0a48334_4_k_cu_b7e0e3ce_237244cuda3std3__48in_placeE,(_ZN40_INTERNAL_e0a48334_4_k_cu_b7e0e3ce_237244cuda3std6ranges3__45__cpo9iter_moveE - _ZN40_INTERNAL_e0a48334_4_k_cu_b7e0e3ce_237244cuda3std3__48in_placeE)
_ZN40_INTERNAL_e0a48334_4_k_cu_b7e0e3ce_237244cuda3std3__48in_placeE:
	.zero		1
	.type		_ZN40_INTERNAL_e0a48334_4_k_cu_b7e0e3ce_237244cuda3std6ranges3__45__cpo9iter_moveE,@object
	.size		_ZN40_INTERNAL_e0a48334_4_k_cu_b7e0e3ce_237244cuda3std6ranges3__45__cpo9iter_moveE,(_ZN40_INTERNAL_e0a48334_4_k_cu_b7e0e3ce_237244cuda3std3__45__cpo5beginE - _ZN40_INTERNAL_e0a48334_4_k_cu_b7e0e3ce_237244cuda3std6ranges3__45__cpo9iter_moveE)
_ZN40_INTERNAL_e0a48334_4_k_cu_b7e0e3ce_237244cuda3std6ranges3__45__cpo9iter_moveE:
	.zero		1
	.type		_ZN40_INTERNAL_e0a48334_4_k_cu_b7e0e3ce_237244cuda3std3__45__cpo5beginE,@object
	.size		_ZN40_INTERNAL_e0a48334_4_k_cu_b7e0e3ce_237244cuda3std3__45__cpo5beginE,(_ZN40_INTERNAL_e0a48334_4_k_cu_b7e0e3ce_237244cuda3std3__442_GLOBAL__N__e0a48334_4_k_cu_b7e0e3ce_237246ignoreE - _ZN40_INTERNAL_e0a48334_4_k_cu_b7e0e3ce_237244cuda3std3__45__cpo5beginE)
_ZN40_INTERNAL_e0a48334_4_k_cu_b7e0e3ce_237244cuda3std3__45__cpo5beginE:
	.zero		1
	.type		_ZN40_INTERNAL_e0a48334_4_k_cu_b7e0e3ce_237244cuda3std3__442_GLOBAL__N__e0a48334_4_k_cu_b7e0e3ce_237246ignoreE,@object
	.size		_ZN40_INTERNAL_e0a48334_4_k_cu_b7e0e3ce_237244cuda3std3__442_GLOBAL__N__e0a48334_4_k_cu_b7e0e3ce_237246ignoreE,(_ZN40_INTERNAL_e0a48334_4_k_cu_b7e0e3ce_237244cute7productE - _ZN40_INTERNAL_e0a48334_4_k_cu_b7e0e3ce_237244cuda3std3__442_GLOBAL__N__e0a48334_4_k_cu_b7e0e3ce_237246ignoreE)
_ZN40_INTERNAL_e0a48334_4_k_cu_b7e0e3ce_237244cuda3std3__442_GLOBAL__N__e0a48334_4_k_cu_b7e0e3ce_237246ignoreE:
	.zero		1
	.type		_ZN40_INTERNAL_e0a48334_4_k_cu_b7e0e3ce_237244cute7productE,@object
	.size		_ZN40_INTERNAL_e0a48334_4_k_cu_b7e0e3ce_237244cute7productE,(_ZN40_INTERNAL_e0a48334_4_k_cu_b7e0e3ce_237244cuda3std3__45__cpo3endE - _ZN40_INTERNAL_e0a48334_4_k_cu_b7e0e3ce_237244cute7productE)
_ZN40_INTERNAL_e0a48334_4_k_cu_b7e0e3ce_237244cute7productE:
	.zero		1
	.type		_ZN40_INTERNAL_e0a48334_4_k_cu_b7e0e3ce_237244cuda3std3__45__cpo3endE,@object
	.size		_ZN40_INTERNAL_e0a48334_4_k_cu_b7e0e3ce_237244cuda3std3__45__cpo3endE,(_ZN40_INTERNAL_e0a48334_4_k_cu_b7e0e3ce_237244cuda3std3__419piecewise_constructE - _ZN40_INTERNAL_e0a48334_4_k_cu_b7e0e3ce_237244cuda3std3__45__cpo3endE)
_ZN40_INTERNAL_e0a48334_4_k_cu_b7e0e3ce_237244cuda3std3__45__cpo3endE:
	.zero		1
	.type		_ZN40_INTERNAL_e0a48334_4_k_cu_b7e0e3ce_237244cuda3std3__419piecewise_constructE,@object
	.size		_ZN40_INTERNAL_e0a48334_4_k_cu_b7e0e3ce_237244cuda3std3__419piecewise_constructE,(_ZN40_INTERNAL_e0a48334_4_k_cu_b7e0e3ce_237244cuda3std3__45__cpo4cendE - _ZN40_INTERNAL_e0a48334_4_k_cu_b7e0e3ce_237244cuda3std3__419piecewise_constructE)
_ZN40_INTERNAL_e0a48334_4_k_cu_b7e0e3ce_237244cuda3std3__419piecewise_constructE:
	.zero		1
	.type		_ZN40_INTERNAL_e0a48334_4_k_cu_b7e0e3ce_237244cuda3std3__45__cpo4cendE,@object
	.size		_ZN40_INTERNAL_e0a48334_4_k_cu_b7e0e3ce_237244cuda3std3__45__cpo4cendE,(_ZN40_INTERNAL_e0a48334_4_k_cu_b7e0e3ce_237244cuda3std6ranges3__45__cpo4swapE - _ZN40_INTERNAL_e0a48334_4_k_cu_b7e0e3ce_237244cuda3std3__45__cpo4cendE)
_ZN40_INTERNAL_e0a48334_4_k_cu_b7e0e3ce_237244cuda3std3__45__cpo4cendE:
	.zero		1
	.type		_ZN40_INTERNAL_e0a48334_4_k_cu_b7e0e3ce_237244cuda3std6ranges3__45__cpo4swapE,@object
	.size		_ZN40_INTERNAL_e0a48334_4_k_cu_b7e0e3ce_237244cuda3std6ranges3__45__cpo4swapE,(.L_7 - _ZN40_INTERNAL_e0a48334_4_k_cu_b7e0e3ce_237244cuda3std6ranges3__45__cpo4swapE)
_ZN40_INTERNAL_e0a48334_4_k_cu_b7e0e3ce_237244cuda3std6ranges3__45__cpo4swapE:
	.zero		1
.L_7:


//--------------------- .nv.constant0._ZN7cutlass13device_kernelINS_4gemm6kernel13GemmUniversalIN4cute5tupleIJiiiiEEENS1_10collective13CollectiveMmaINS1_37MainloopSm90TmaGmmaWarpSpecializedFP8ILi9ENS5_IJNS4_1CILi1EEESB_SB_EEENS1_32KernelTmaWarpSpecializedPingpongEEENS5_IJNSA_ILi64EEENSA_ILi128EEESG_EEENS_12float_e5m2_tENS5_IJlSB_lEEESI_SJ_NS4_8TiledMMAINS4_8MMA_AtomIJNS4_4SM904GMMA31MMA_64x128x32_F32E5M2E5M2_SS_TNILNSN_7ScaleInE1ELSP_1EEEEEENS4_6LayoutISC_NS5_IJNSA_ILi0EEEST_ST_EEEEENS5_IJNS4_10UnderscoreESW_SW_EEEEENS4_13SM90_TMA_LOADENS4_14ComposedLayoutINS4_7SwizzleILi3ELi4ELi3EEENS4_18smem_ptr_flag_bitsILi8EEENSS_INS5_IJNSA_ILi8EEESG_EEENS5_IJSG_SB_EEEEEEEvNS4_8identityESZ_S19_vS1A_EENS_8epilogue10collective6detail29Sm90TmaWarpSpecializedAdapterINS1D_15DefaultEpilogueISI_SJ_SJ_NS1C_6thread17LinearCombinationISI_Li1EffLNS1H_9ScaleType4KindE0ELNS_15FloatRoundStyleE2ESI_EENS1_15EpilogueDefaultEEEEEvvEEEEvNT_6ParamsE --------------------------
	.section	.nv.constant0._ZN7cutlass13device_kernelINS_4gemm6kernel13GemmUniversalIN4cute5tupleIJiiiiEEENS1_10collective13CollectiveMmaINS1_37MainloopSm90TmaGmmaWarpSpecializedFP8ILi9ENS5_IJNS4_1CILi1EEESB_SB_EEENS1_32KernelTmaWarpSpecializedPingpongEEENS5_IJNSA_ILi64EEENSA_ILi128EEESG_EEENS_12float_e5m2_tENS5_IJlSB_lEEESI_SJ_NS4_8TiledMMAINS4_8MMA_AtomIJNS4_4SM904GMMA31MMA_64x128x32_F32E5M2E5M2_SS_TNILNSN_7ScaleInE1ELSP_1EEEEEENS4_6LayoutISC_NS5_IJNSA_ILi0EEEST_ST_EEEEENS5_IJNS4_10UnderscoreESW_SW_EEEEENS4_13SM90_TMA_LOADENS4_14ComposedLayoutINS4_7SwizzleILi3ELi4ELi3EEENS4_18smem_ptr_flag_bitsILi8EEENSS_INS5_IJNSA_ILi8EEESG_EEENS5_IJSG_SB_EEEEEEEvNS4_8identityESZ_S19_vS1A_EENS_8epilogue10collective6detail29Sm90TmaWarpSpecializedAdapterINS1D_15DefaultEpilogueISI_SJ_SJ_NS1C_6thread17LinearCombinationISI_Li1EffLNS1H_9ScaleType4KindE0ELNS_15FloatRoundStyleE2ESI_EENS1_15EpilogueDefaultEEEEEvvEEEEvNT_6ParamsE,"a",@progbits
	.sectionflags	@""
	.align	4
.nv.constant0._ZN7cutlass13device_kernelINS_4gemm6kernel13GemmUniversalIN4cute5tupleIJiiiiEEENS1_10collective13CollectiveMmaINS1_37MainloopSm90TmaGmmaWarpSpecializedFP8ILi9ENS5_IJNS4_1CILi1EEESB_SB_EEENS1_32KernelTmaWarpSpecializedPingpongEEENS5_IJNSA_ILi64EEENSA_ILi128EEESG_EEENS_12float_e5m2_tENS5_IJlSB_lEEESI_SJ_NS4_8TiledMMAINS4_8MMA_AtomIJNS4_4SM904GMMA31MMA_64x128x32_F32E5M2E5M2_SS_TNILNSN_7ScaleInE1ELSP_1EEEEEENS4_6LayoutISC_NS5_IJNSA_ILi0EEEST_ST_EEEEENS5_IJNS4_10UnderscoreESW_SW_EEEEENS4_13SM90_TMA_LOADENS4_14ComposedLayoutINS4_7SwizzleILi3ELi4ELi3EEENS4_18smem_ptr_flag_bitsILi8EEENSS_INS5_IJNSA_ILi8EEESG_EEENS5_IJSG_SB_EEEEEEEvNS4_8identityESZ_S19_vS1A_EENS_8epilogue10collective6detail29Sm90TmaWarpSpecializedAdapterINS1D_15DefaultEpilogueISI_SJ_SJ_NS1C_6thread17LinearCombinationISI_Li1EffLNS1H_9ScaleType4KindE0ELNS_15FloatRoundStyleE2ESI_EENS1_15EpilogueDefaultEEEEEvvEEEEvNT_6ParamsE:
	.zero		1664


//--------------------- SYMBOLS --------------------------

	.type		.nv.reservedSmem.offset0,@object
	.size		.nv.reservedSmem.offset0,0x4
